//
// Generated by NVIDIA NVVM Compiler
//
// Compiler Build ID: CL-36424714
// Cuda compilation tools, release 13.0, V13.0.88
// Based on NVVM 20.0.0
//

.version 9.0
.target sm_100
.address_size 64

	// .globl	_Z18fa1_forward_kernelPKfS0_S0_Pfiiifii
// _ZZ18fa1_forward_kernelPKfS0_S0_PfiiifiiE3red has been demoted
.extern .shared .align 16 .b8 smem[];

.visible .entry _Z18fa1_forward_kernelPKfS0_S0_Pfiiifii(
	.param .u64 .ptr .align 1 _Z18fa1_forward_kernelPKfS0_S0_Pfiiifii_param_0,
	.param .u64 .ptr .align 1 _Z18fa1_forward_kernelPKfS0_S0_Pfiiifii_param_1,
	.param .u64 .ptr .align 1 _Z18fa1_forward_kernelPKfS0_S0_Pfiiifii_param_2,
	.param .u64 .ptr .align 1 _Z18fa1_forward_kernelPKfS0_S0_Pfiiifii_param_3,
	.param .u32 _Z18fa1_forward_kernelPKfS0_S0_Pfiiifii_param_4,
	.param .u32 _Z18fa1_forward_kernelPKfS0_S0_Pfiiifii_param_5,
	.param .u32 _Z18fa1_forward_kernelPKfS0_S0_Pfiiifii_param_6,
	.param .f32 _Z18fa1_forward_kernelPKfS0_S0_Pfiiifii_param_7,
	.param .u32 _Z18fa1_forward_kernelPKfS0_S0_Pfiiifii_param_8,
	.param .u32 _Z18fa1_forward_kernelPKfS0_S0_Pfiiifii_param_9
)
{
	.reg .pred 	%p<65>;
	.reg .b32 	%r<246>;
	.reg .b32 	%f<192>;
	.reg .b64 	%rd<37>;
	// demoted variable
	.shared .align 4 .b8 _ZZ18fa1_forward_kernelPKfS0_S0_PfiiifiiE3red[128];
	ld.param.u64 	%rd6, [_Z18fa1_forward_kernelPKfS0_S0_Pfiiifii_param_0];
	ld.param.u64 	%rd7, [_Z18fa1_forward_kernelPKfS0_S0_Pfiiifii_param_1];
	ld.param.u64 	%rd9, [_Z18fa1_forward_kernelPKfS0_S0_Pfiiifii_param_3];
	ld.param.u32 	%r65, [_Z18fa1_forward_kernelPKfS0_S0_Pfiiifii_param_4];
	ld.param.u32 	%r66, [_Z18fa1_forward_kernelPKfS0_S0_Pfiiifii_param_5];
	ld.param.u32 	%r67, [_Z18fa1_forward_kernelPKfS0_S0_Pfiiifii_param_6];
	ld.param.f32 	%f46, [_Z18fa1_forward_kernelPKfS0_S0_Pfiiifii_param_7];
	ld.param.u32 	%r68, [_Z18fa1_forward_kernelPKfS0_S0_Pfiiifii_param_8];
	ld.param.u32 	%r69, [_Z18fa1_forward_kernelPKfS0_S0_Pfiiifii_param_9];
	cvta.to.global.u64 	%rd1, %rd9;
	mov.u32 	%r1, %tid.x;
	mov.u32 	%r70, %ctaid.y;
	mul.lo.s32 	%r2, %r68, %r70;
	sub.s32 	%r71, %r65, %r2;
	min.s32 	%r3, %r68, %r71;
	setp.lt.s32 	%p1, %r3, 1;
	@%p1 bra 	$L__BB0_64;
	mul.lo.s32 	%r72, %r69, %r66;
	shl.b32 	%r73, %r72, 2;
	mov.u32 	%r74, smem;
	add.s32 	%r4, %r74, %r73;
	mul.lo.s32 	%r75, %r69, %r67;
	shl.b32 	%r76, %r75, 2;
	add.s32 	%r5, %r4, %r76;
	mul.lo.s32 	%r77, %r69, %r68;
	shl.b32 	%r78, %r77, 2;
	add.s32 	%r6, %r5, %r78;
	shl.b32 	%r79, %r68, 2;
	add.s32 	%r7, %r6, %r79;
	setp.ge.u32 	%p2, %r1, %r3;
	@%p2 bra 	$L__BB0_4;
	mov.u32 	%r8, %ntid.x;
	mov.u32 	%r228, %r1;
$L__BB0_3:
	shl.b32 	%r80, %r228, 2;
	add.s32 	%r81, %r6, %r80;
	mov.b32 	%r82, -8388608;
	st.shared.u32 	[%r81], %r82;
	add.s32 	%r83, %r7, %r80;
	mov.b32 	%r84, 0;
	st.shared.u32 	[%r83], %r84;
	add.s32 	%r228, %r228, %r8;
	setp.lt.s32 	%p3, %r228, %r3;
	@%p3 bra 	$L__BB0_3;
$L__BB0_4:
	bar.sync 	0;
	mul.lo.s32 	%r11, %r3, %r67;
	setp.ge.s32 	%p4, %r1, %r11;
	@%p4 bra 	$L__BB0_7;
	mov.u32 	%r12, %ntid.x;
	mov.u32 	%r229, %r1;
$L__BB0_6:
	div.s32 	%r85, %r229, %r67;
	mul.lo.s32 	%r86, %r85, %r67;
	sub.s32 	%r87, %r229, %r86;
	add.s32 	%r88, %r85, %r2;
	mul.wide.s32 	%rd10, %r88, %r67;
	cvt.s64.s32 	%rd11, %r87;
	add.s64 	%rd12, %rd10, %rd11;
	shl.b64 	%rd13, %rd12, 2;
	add.s64 	%rd14, %rd1, %rd13;
	mov.b32 	%r89, 0;
	st.global.u32 	[%rd14], %r89;
	add.s32 	%r229, %r229, %r12;
	setp.lt.s32 	%p5, %r229, %r11;
	@%p5 bra 	$L__BB0_6;
$L__BB0_7:
	bar.sync 	0;
	setp.lt.s32 	%p6, %r65, 1;
	@%p6 bra 	$L__BB0_64;
	mov.u32 	%r15, %ntid.x;
	mul.f32 	%f1, %f46, 0f00000000;
	add.s32 	%r16, %r7, %r79;
	cvta.to.global.u64 	%rd2, %rd6;
	cvta.to.global.u64 	%rd3, %rd7;
	mov.b32 	%r231, 0;
	mov.u32 	%r230, %r65;
$L__BB0_9:
	min.s32 	%r19, %r69, %r230;
	and.b32  	%r20, %r19, 7;
	sub.s32 	%r92, %r65, %r231;
	min.s32 	%r21, %r69, %r92;
	mul.lo.s32 	%r22, %r21, %r66;
	setp.ge.s32 	%p7, %r1, %r22;
	mov.u32 	%r232, %r1;
	@%p7 bra 	$L__BB0_10;
	bra.uni 	$L__BB0_65;
$L__BB0_10:
	mul.lo.s32 	%r23, %r21, %r67;
	setp.ge.s32 	%p9, %r1, %r23;
	mov.u32 	%r233, %r1;
	@%p9 bra 	$L__BB0_12;
$L__BB0_11:
	ld.param.u64 	%rd36, [_Z18fa1_forward_kernelPKfS0_S0_Pfiiifii_param_2];
	div.s32 	%r100, %r233, %r67;
	mul.lo.s32 	%r101, %r100, %r67;
	sub.s32 	%r102, %r233, %r101;
	add.s32 	%r103, %r100, %r231;
	mul.wide.s32 	%rd20, %r103, %r67;
	cvt.s64.s32 	%rd21, %r102;
	add.s64 	%rd22, %rd20, %rd21;
	cvta.to.global.u64 	%rd23, %rd36;
	shl.b64 	%rd24, %rd22, 2;
	add.s64 	%rd25, %rd23, %rd24;
	ld.global.nc.f32 	%f48, [%rd25];
	shl.b32 	%r104, %r233, 2;
	add.s32 	%r105, %r4, %r104;
	st.shared.f32 	[%r105], %f48;
	add.s32 	%r233, %r233, %r15;
	setp.lt.s32 	%p10, %r233, %r23;
	@%p10 bra 	$L__BB0_11;
$L__BB0_12:
	bar.sync 	0;
	and.b32  	%r28, %r19, -8;
	and.b32  	%r29, %r19, 1;
	add.s32 	%r30, %r19, -1;
	add.s32 	%r31, %r20, -1;
	and.b32  	%r32, %r19, 3;
	mov.b32 	%r234, 0;
$L__BB0_13:
	setp.ge.s32 	%p11, %r1, %r21;
	add.s32 	%r34, %r234, %r2;
	mul.wide.s32 	%rd26, %r34, %r66;
	shl.b64 	%rd27, %rd26, 2;
	add.s64 	%rd4, %rd2, %rd27;
	mov.f32 	%f174, 0fFF800000;
	@%p11 bra 	$L__BB0_21;
	mov.f32 	%f174, 0fFF800000;
	setp.gt.s32 	%p12, %r66, 0;
	@%p12 bra 	$L__BB0_17;
	mov.u32 	%r237, %r1;
$L__BB0_16:
	max.f32 	%f174, %f174, %f1;
	add.s32 	%r237, %r237, %r15;
	setp.lt.s32 	%p13, %r237, %r21;
	@%p13 bra 	$L__BB0_16;
	bra.uni 	$L__BB0_21;
$L__BB0_17:
	mov.u32 	%r235, %r1;
$L__BB0_18:
	mul.lo.s32 	%r36, %r235, %r66;
	mov.f32 	%f172, 0f00000000;
	mov.b32 	%r236, 0;
$L__BB0_19:
	.pragma "nounroll";
	mul.wide.u32 	%rd28, %r236, 4;
	add.s64 	%rd29, %rd4, %rd28;
	ld.global.nc.f32 	%f53, [%rd29];
	add.s32 	%r108, %r236, %r36;
	shl.b32 	%r109, %r108, 2;
	mov.u32 	%r110, smem;
	add.s32 	%r111, %r110, %r109;
	ld.shared.f32 	%f54, [%r111];
	fma.rn.f32 	%f172, %f53, %f54, %f172;
	add.s32 	%r236, %r236, 1;
	setp.ne.s32 	%p14, %r236, %r66;
	@%p14 bra 	$L__BB0_19;
	mul.f32 	%f55, %f46, %f172;
	max.f32 	%f174, %f174, %f55;
	add.s32 	%r235, %r235, %r15;
	setp.lt.s32 	%p15, %r235, %r21;
	@%p15 bra 	$L__BB0_18;
$L__BB0_21:
	and.b32  	%r112, %r1, 31;
	setp.ne.s32 	%p16, %r112, 0;
	mov.b32 	%r113, %f174;
	shfl.sync.down.b32	%r114|%p17, %r113, 16, 31, -1;
	mov.b32 	%f56, %r114;
	max.f32 	%f57, %f174, %f56;
	mov.b32 	%r115, %f57;
	shfl.sync.down.b32	%r116|%p18, %r115, 8, 31, -1;
	mov.b32 	%f58, %r116;
	max.f32 	%f59, %f57, %f58;
	mov.b32 	%r117, %f59;
	shfl.sync.down.b32	%r118|%p19, %r117, 4, 31, -1;
	mov.b32 	%f60, %r118;
	max.f32 	%f61, %f59, %f60;
	mov.b32 	%r119, %f61;
	shfl.sync.down.b32	%r120|%p20, %r119, 2, 31, -1;
	mov.b32 	%f62, %r120;
	max.f32 	%f63, %f61, %f62;
	mov.b32 	%r121, %f63;
	shfl.sync.down.b32	%r122|%p21, %r121, 1, 31, -1;
	mov.b32 	%f64, %r122;
	max.f32 	%f9, %f63, %f64;
	@%p16 bra 	$L__BB0_23;
	shr.u32 	%r123, %r1, 3;
	mov.u32 	%r124, _ZZ18fa1_forward_kernelPKfS0_S0_PfiiifiiE3red;
	add.s32 	%r125, %r124, %r123;
	st.shared.f32 	[%r125], %f9;
$L__BB0_23:
	setp.gt.u32 	%p22, %r1, 31;
	bar.sync 	0;
	mov.f32 	%f176, 0fFF800000;
	@%p22 bra 	$L__BB0_27;
	add.s32 	%r126, %r15, 31;
	shr.u32 	%r127, %r126, 5;
	setp.ge.u32 	%p23, %r1, %r127;
	mov.f32 	%f175, 0fFF800000;
	@%p23 bra 	$L__BB0_26;
	shl.b32 	%r128, %r1, 2;
	mov.u32 	%r129, _ZZ18fa1_forward_kernelPKfS0_S0_PfiiifiiE3red;
	add.s32 	%r130, %r129, %r128;
	ld.shared.f32 	%f175, [%r130];
$L__BB0_26:
	setp.eq.s32 	%p24, %r1, 0;
	mov.b32 	%r131, %f175;
	shfl.sync.down.b32	%r132|%p25, %r131, 16, 31, -1;
	mov.b32 	%f67, %r132;
	max.f32 	%f68, %f175, %f67;
	mov.b32 	%r133, %f68;
	shfl.sync.down.b32	%r134|%p26, %r133, 8, 31, -1;
	mov.b32 	%f69, %r134;
	max.f32 	%f70, %f68, %f69;
	mov.b32 	%r135, %f70;
	shfl.sync.down.b32	%r136|%p27, %r135, 4, 31, -1;
	mov.b32 	%f71, %r136;
	max.f32 	%f72, %f70, %f71;
	mov.b32 	%r137, %f72;
	shfl.sync.down.b32	%r138|%p28, %r137, 2, 31, -1;
	mov.b32 	%f73, %r138;
	max.f32 	%f74, %f72, %f73;
	mov.b32 	%r139, %f74;
	shfl.sync.down.b32	%r140|%p29, %r139, 1, 31, -1;
	mov.b32 	%f75, %r140;
	max.f32 	%f76, %f74, %f75;
	selp.f32 	%f176, %f76, 0fFF800000, %p24;
$L__BB0_27:
	setp.ne.s32 	%p30, %r1, 0;
	bar.sync 	0;
	shl.b32 	%r141, %r234, 2;
	add.s32 	%r42, %r16, %r141;
	shl.b32 	%r142, %r68, 2;
	add.s32 	%r43, %r42, %r142;
	@%p30 bra 	$L__BB0_31;
	shl.b32 	%r143, %r234, 2;
	add.s32 	%r144, %r6, %r143;
	ld.shared.f32 	%f14, [%r144];
	max.f32 	%f15, %f14, %f176;
	setp.eq.f32 	%p31, %f14, 0fFF800000;
	mov.f32 	%f177, 0f00000000;
	@%p31 bra 	$L__BB0_30;
	sub.f32 	%f78, %f14, %f15;
	mul.f32 	%f79, %f78, 0f3FB8AA3B;
	ex2.approx.f32 	%f177, %f79;
$L__BB0_30:
	st.shared.f32 	[%r42], %f15;
	st.shared.f32 	[%r43], %f177;
$L__BB0_31:
	bar.sync 	0;
	ld.shared.f32 	%f18, [%r42];
	mov.f32 	%f181, 0f00000000;
	@%p11 bra 	$L__BB0_39;
	setp.lt.s32 	%p33, %r66, 1;
	mul.lo.s32 	%r44, %r234, %r69;
	@%p33 bra 	$L__BB0_37;
	mov.f32 	%f181, 0f00000000;
	mov.u32 	%r238, %r1;
$L__BB0_34:
	mul.lo.s32 	%r46, %r238, %r66;
	mov.f32 	%f179, 0f00000000;
	mov.b32 	%r239, 0;
$L__BB0_35:
	.pragma "nounroll";
	mul.wide.u32 	%rd30, %r239, 4;
	add.s64 	%rd31, %rd4, %rd30;
	ld.global.nc.f32 	%f86, [%rd31];
	add.s32 	%r149, %r239, %r46;
	shl.b32 	%r150, %r149, 2;
	mov.u32 	%r151, smem;
	add.s32 	%r152, %r151, %r150;
	ld.shared.f32 	%f87, [%r152];
	fma.rn.f32 	%f179, %f86, %f87, %f179;
	add.s32 	%r239, %r239, 1;
	setp.ne.s32 	%p35, %r239, %r66;
	@%p35 bra 	$L__BB0_35;
	mul.f32 	%f88, %f46, %f179;
	sub.f32 	%f89, %f88, %f18;
	mul.f32 	%f90, %f89, 0f3FB8AA3B;
	ex2.approx.f32 	%f91, %f90;
	add.s32 	%r153, %r238, %r44;
	shl.b32 	%r154, %r153, 2;
	add.s32 	%r155, %r5, %r154;
	st.shared.f32 	[%r155], %f91;
	add.f32 	%f181, %f181, %f91;
	add.s32 	%r238, %r238, %r15;
	setp.lt.s32 	%p36, %r238, %r21;
	@%p36 bra 	$L__BB0_34;
	bra.uni 	$L__BB0_39;
$L__BB0_37:
	sub.f32 	%f82, %f1, %f18;
	mul.f32 	%f83, %f82, 0f3FB8AA3B;
	ex2.approx.f32 	%f23, %f83;
	mov.f32 	%f181, 0f00000000;
	mov.u32 	%r240, %r1;
$L__BB0_38:
	add.s32 	%r145, %r240, %r44;
	shl.b32 	%r146, %r145, 2;
	add.s32 	%r147, %r5, %r146;
	st.shared.f32 	[%r147], %f23;
	add.f32 	%f181, %f181, %f23;
	add.s32 	%r240, %r240, %r15;
	setp.lt.s32 	%p34, %r240, %r21;
	@%p34 bra 	$L__BB0_38;
$L__BB0_39:
	and.b32  	%r156, %r1, 31;
	setp.ne.s32 	%p37, %r156, 0;
	mov.b32 	%r157, %f181;
	shfl.sync.down.b32	%r158|%p38, %r157, 16, 31, -1;
	mov.b32 	%f92, %r158;
	add.f32 	%f93, %f181, %f92;
	mov.b32 	%r159, %f93;
	shfl.sync.down.b32	%r160|%p39, %r159, 8, 31, -1;
	mov.b32 	%f94, %r160;
	add.f32 	%f95, %f93, %f94;
	mov.b32 	%r161, %f95;
	shfl.sync.down.b32	%r162|%p40, %r161, 4, 31, -1;
	mov.b32 	%f96, %r162;
	add.f32 	%f97, %f95, %f96;
	mov.b32 	%r163, %f97;
	shfl.sync.down.b32	%r164|%p41, %r163, 2, 31, -1;
	mov.b32 	%f98, %r164;
	add.f32 	%f99, %f97, %f98;
	mov.b32 	%r165, %f99;
	shfl.sync.down.b32	%r166|%p42, %r165, 1, 31, -1;
	mov.b32 	%f100, %r166;
	add.f32 	%f27, %f99, %f100;
	@%p37 bra 	$L__BB0_41;
	shr.u32 	%r167, %r1, 3;
	mov.u32 	%r168, _ZZ18fa1_forward_kernelPKfS0_S0_PfiiifiiE3red;
	add.s32 	%r169, %r168, %r167;
	st.shared.f32 	[%r169], %f27;
$L__BB0_41:
	setp.gt.u32 	%p43, %r1, 31;
	bar.sync 	0;
	mov.f32 	%f183, 0f00000000;
	@%p43 bra 	$L__BB0_45;
	add.s32 	%r170, %r15, 31;
	shr.u32 	%r171, %r170, 5;
	setp.ge.u32 	%p44, %r1, %r171;
	mov.f32 	%f182, 0f00000000;
	@%p44 bra 	$L__BB0_44;
	shl.b32 	%r172, %r1, 2;
	mov.u32 	%r173, _ZZ18fa1_forward_kernelPKfS0_S0_PfiiifiiE3red;
	add.s32 	%r174, %r173, %r172;
	ld.shared.f32 	%f182, [%r174];
$L__BB0_44:
	setp.eq.s32 	%p45, %r1, 0;
	mov.b32 	%r175, %f182;
	shfl.sync.down.b32	%r176|%p46, %r175, 16, 31, -1;
	mov.b32 	%f103, %r176;
	add.f32 	%f104, %f182, %f103;
	mov.b32 	%r177, %f104;
	shfl.sync.down.b32	%r178|%p47, %r177, 8, 31, -1;
	mov.b32 	%f105, %r178;
	add.f32 	%f106, %f104, %f105;
	mov.b32 	%r179, %f106;
	shfl.sync.down.b32	%r180|%p48, %r179, 4, 31, -1;
	mov.b32 	%f107, %r180;
	add.f32 	%f108, %f106, %f107;
	mov.b32 	%r181, %f108;
	shfl.sync.down.b32	%r182|%p49, %r181, 2, 31, -1;
	mov.b32 	%f109, %r182;
	add.f32 	%f110, %f108, %f109;
	mov.b32 	%r183, %f110;
	shfl.sync.down.b32	%r184|%p50, %r183, 1, 31, -1;
	mov.b32 	%f111, %r184;
	add.f32 	%f112, %f110, %f111;
	selp.f32 	%f183, %f112, 0f00000000, %p45;
$L__BB0_45:
	bar.sync 	0;
	@%p30 bra 	$L__BB0_47;
	shl.b32 	%r185, %r234, 2;
	add.s32 	%r186, %r7, %r185;
	ld.shared.f32 	%f113, [%r186];
	ld.shared.f32 	%f114, [%r43];
	mul.f32 	%f115, %f113, %f114;
	add.f32 	%f116, %f183, %f115;
	setp.gt.f32 	%p52, %f116, 0f00000000;
	rcp.rn.f32 	%f117, %f116;
	selp.f32 	%f118, %f117, 0f00000000, %p52;
	mul.f32 	%f119, %f115, %f117;
	selp.f32 	%f120, %f119, 0f00000000, %p52;
	st.shared.f32 	[%r42], %f120;
	st.shared.f32 	[%r43], %f118;
	add.s32 	%r187, %r6, %r185;
	st.shared.f32 	[%r187], %f18;
	st.shared.f32 	[%r186], %f116;
$L__BB0_47:
	setp.ge.s32 	%p53, %r1, %r67;
	bar.sync 	0;
	@%p53 bra 	$L__BB0_62;
	ld.shared.f32 	%f32, [%r42];
	ld.shared.f32 	%f33, [%r43];
	mul.lo.s32 	%r52, %r234, %r69;
	mul.wide.s32 	%rd5, %r34, %r67;
	mov.u32 	%r241, %r1;
$L__BB0_49:
	setp.lt.s32 	%p54, %r21, 1;
	mov.f32 	%f191, 0f00000000;
	@%p54 bra 	$L__BB0_61;
	setp.lt.u32 	%p55, %r30, 7;
	mov.f32 	%f191, 0f00000000;
	mov.b32 	%r244, 0;
	@%p55 bra 	$L__BB0_53;
	mov.f32 	%f191, 0f00000000;
	mov.b32 	%r242, 0;
$L__BB0_52:
	.pragma "nounroll";
	add.s32 	%r190, %r242, %r52;
	shl.b32 	%r191, %r190, 2;
	add.s32 	%r192, %r5, %r191;
	ld.shared.f32 	%f125, [%r192];
	mad.lo.s32 	%r193, %r242, %r67, %r241;
	shl.b32 	%r194, %r193, 2;
	add.s32 	%r195, %r4, %r194;
	ld.shared.f32 	%f126, [%r195];
	fma.rn.f32 	%f127, %f125, %f126, %f191;
	ld.shared.f32 	%f128, [%r192+4];
	shl.b32 	%r196, %r67, 2;
	add.s32 	%r197, %r195, %r196;
	ld.shared.f32 	%f129, [%r197];
	fma.rn.f32 	%f130, %f128, %f129, %f127;
	ld.shared.f32 	%f131, [%r192+8];
	add.s32 	%r198, %r197, %r196;
	ld.shared.f32 	%f132, [%r198];
	fma.rn.f32 	%f133, %f131, %f132, %f130;
	ld.shared.f32 	%f134, [%r192+12];
	add.s32 	%r199, %r198, %r196;
	ld.shared.f32 	%f135, [%r199];
	fma.rn.f32 	%f136, %f134, %f135, %f133;
	ld.shared.f32 	%f137, [%r192+16];
	add.s32 	%r200, %r199, %r196;
	ld.shared.f32 	%f138, [%r200];
	fma.rn.f32 	%f139, %f137, %f138, %f136;
	ld.shared.f32 	%f140, [%r192+20];
	add.s32 	%r201, %r200, %r196;
	ld.shared.f32 	%f141, [%r201];
	fma.rn.f32 	%f142, %f140, %f141, %f139;
	ld.shared.f32 	%f143, [%r192+24];
	add.s32 	%r202, %r201, %r196;
	ld.shared.f32 	%f144, [%r202];
	fma.rn.f32 	%f145, %f143, %f144, %f142;
	ld.shared.f32 	%f146, [%r192+28];
	add.s32 	%r203, %r202, %r196;
	ld.shared.f32 	%f147, [%r203];
	fma.rn.f32 	%f191, %f146, %f147, %f145;
	add.s32 	%r242, %r242, 8;
	setp.ne.s32 	%p56, %r242, %r28;
	mov.u32 	%r244, %r28;
	@%p56 bra 	$L__BB0_52;
$L__BB0_53:
	setp.eq.s32 	%p57, %r20, 0;
	@%p57 bra 	$L__BB0_61;
	setp.lt.u32 	%p58, %r31, 3;
	@%p58 bra 	$L__BB0_56;
	add.s32 	%r204, %r244, %r52;
	shl.b32 	%r205, %r204, 2;
	add.s32 	%r206, %r5, %r205;
	ld.shared.f32 	%f149, [%r206];
	mad.lo.s32 	%r207, %r244, %r67, %r241;
	shl.b32 	%r208, %r207, 2;
	add.s32 	%r209, %r4, %r208;
	ld.shared.f32 	%f150, [%r209];
	fma.rn.f32 	%f151, %f149, %f150, %f191;
	ld.shared.f32 	%f152, [%r206+4];
	shl.b32 	%r210, %r67, 2;
	add.s32 	%r211, %r209, %r210;
	ld.shared.f32 	%f153, [%r211];
	fma.rn.f32 	%f154, %f152, %f153, %f151;
	ld.shared.f32 	%f155, [%r206+8];
	add.s32 	%r212, %r211, %r210;
	ld.shared.f32 	%f156, [%r212];
	fma.rn.f32 	%f157, %f155, %f156, %f154;
	ld.shared.f32 	%f158, [%r206+12];
	add.s32 	%r213, %r212, %r210;
	ld.shared.f32 	%f159, [%r213];
	fma.rn.f32 	%f191, %f158, %f159, %f157;
	add.s32 	%r244, %r244, 4;
$L__BB0_56:
	setp.eq.s32 	%p59, %r32, 0;
	@%p59 bra 	$L__BB0_61;
	setp.eq.s32 	%p60, %r32, 1;
	@%p60 bra 	$L__BB0_59;
	add.s32 	%r214, %r244, %r52;
	shl.b32 	%r215, %r214, 2;
	add.s32 	%r216, %r5, %r215;
	ld.shared.f32 	%f161, [%r216];
	mad.lo.s32 	%r217, %r244, %r67, %r241;
	shl.b32 	%r218, %r217, 2;
	add.s32 	%r219, %r4, %r218;
	ld.shared.f32 	%f162, [%r219];
	fma.rn.f32 	%f163, %f161, %f162, %f191;
	ld.shared.f32 	%f164, [%r216+4];
	shl.b32 	%r220, %r67, 2;
	add.s32 	%r221, %r219, %r220;
	ld.shared.f32 	%f165, [%r221];
	fma.rn.f32 	%f191, %f164, %f165, %f163;
	add.s32 	%r244, %r244, 2;
$L__BB0_59:
	setp.eq.s32 	%p61, %r29, 0;
	@%p61 bra 	$L__BB0_61;
	add.s32 	%r222, %r244, %r52;
	shl.b32 	%r223, %r222, 2;
	add.s32 	%r224, %r5, %r223;
	ld.shared.f32 	%f166, [%r224];
	mad.lo.s32 	%r225, %r244, %r67, %r241;
	shl.b32 	%r226, %r225, 2;
	add.s32 	%r227, %r4, %r226;
	ld.shared.f32 	%f167, [%r227];
	fma.rn.f32 	%f191, %f166, %f167, %f191;
$L__BB0_61:
	cvt.s64.s32 	%rd32, %r241;
	add.s64 	%rd33, %rd5, %rd32;
	shl.b64 	%rd34, %rd33, 2;
	add.s64 	%rd35, %rd1, %rd34;
	ld.global.f32 	%f168, [%rd35];
	mul.f32 	%f169, %f32, %f168;
	fma.rn.f32 	%f170, %f33, %f191, %f169;
	st.global.f32 	[%rd35], %f170;
	add.s32 	%r241, %r241, %r15;
	setp.lt.s32 	%p62, %r241, %r67;
	@%p62 bra 	$L__BB0_49;
$L__BB0_62:
	bar.sync 	0;
	add.s32 	%r234, %r234, 1;
	setp.ne.s32 	%p63, %r234, %r3;
	@%p63 bra 	$L__BB0_13;
	bar.sync 	0;
	add.s32 	%r231, %r231, %r69;
	setp.lt.s32 	%p64, %r231, %r65;
	sub.s32 	%r230, %r230, %r69;
	@%p64 bra 	$L__BB0_9;
$L__BB0_64:
	ret;
$L__BB0_65:
	div.s32 	%r93, %r232, %r66;
	mul.lo.s32 	%r94, %r93, %r66;
	sub.s32 	%r95, %r232, %r94;
	add.s32 	%r96, %r93, %r231;
	mul.wide.s32 	%rd15, %r96, %r66;
	cvt.s64.s32 	%rd16, %r95;
	add.s64 	%rd17, %rd15, %rd16;
	shl.b64 	%rd18, %rd17, 2;
	add.s64 	%rd19, %rd3, %rd18;
	ld.global.nc.f32 	%f47, [%rd19];
	shl.b32 	%r97, %r232, 2;
	mov.u32 	%r98, smem;
	add.s32 	%r99, %r98, %r97;
	st.shared.f32 	[%r99], %f47;
	add.s32 	%r232, %r232, %r15;
	setp.lt.s32 	%p8, %r232, %r22;
	@%p8 bra 	$L__BB0_65;
	bra.uni 	$L__BB0_10;

}


// ===== COMPILED SASS (sm_100) =====

	.target	sm_100

	.elftype	@"ET_EXEC"


//--------------------- .note.nv.tkinfo           --------------------------
	.section	.note.nv.tkinfo,"",@"SHT_NOTE"
	.sectionflags	@"SHF_NOTE_NV_TKINFO"
	.tkinfo
        /*0018*/ 	.word	0x00000002
        /*0030*/ 	.string	""
        /*0030*/ 	.string	"ptxas"
        /*0030*/ 	.string	"Cuda compilation tools, release 13.0, V13.0.88"
        /*0030*/ 	.string	"Build cuda_13.0.r13.0/compiler.36424714_0"
        /*0030*/ 	.string	"-arch sm_100 -m 64 "



//--------------------- .note.nv.cuinfo           --------------------------
	.section	.note.nv.cuinfo,"",@"SHT_NOTE"
	.sectionflags	@"SHF_NOTE_NV_CUINFO"
        /*0018*/ 	.short	0x0002
        /*001a*/ 	.short	0x0064
        /*001c*/ 	.short	0x0082
	.zero		2


//--------------------- .nv.info                  --------------------------
	.section	.nv.info,"",@"SHT_CUDA_INFO"
	.align	4


	//----- nvinfo : EIATTR_REGCOUNT
	.align		4
        /*0000*/ 	.byte	0x04, 0x2f
        /*0002*/ 	.short	(.L_1 - .L_0)
	.align		4
.L_0:
        /*0004*/ 	.word	index@(_Z18fa1_forward_kernelPKfS0_S0_Pfiiifii)
        /*0008*/ 	.word	0x00000020


	//----- nvinfo : EIATTR_FRAME_SIZE
	.align		4
.L_1:
        /*000c*/ 	.byte	0x04, 0x11
        /*000e*/ 	.short	(.L_3 - .L_2)
	.align		4
.L_2:
        /*0010*/ 	.word	index@($__internal_0_$__cuda_sm20_rcp_rn_f32_slowpath)
        /*0014*/ 	.word	0x00000000


	//----- nvinfo : EIATTR_FRAME_SIZE
	.align		4
.L_3:
        /*0018*/ 	.byte	0x04, 0x11
        /*001a*/ 	.short	(.L_5 - .L_4)
	.align		4
.L_4:
        /*001c*/ 	.word	index@(_Z18fa1_forward_kernelPKfS0_S0_Pfiiifii)
        /*0020*/ 	.word	0x00000000


	//----- nvinfo : EIATTR_MIN_STACK_SIZE
	.align		4
.L_5:
        /*0024*/ 	.byte	0x04, 0x12
        /*0026*/ 	.short	(.L_7 - .L_6)
	.align		4
.L_6:
        /*0028*/ 	.word	index@(_Z18fa1_forward_kernelPKfS0_S0_Pfiiifii)
        /*002c*/ 	.word	0x00000000
.L_7:


//--------------------- .nv.compat                --------------------------
	.section	.nv.compat,"",@"SHT_CUDA_COMPAT_INFO"
	.align	4
        /*0000*/ 	.byte	0x02, 0x09, 0x00, 0x00, 0x02, 0x02, 0x01, 0x00, 0x02, 0x05, 0x05, 0x00, 0x03, 0x07, 0x01, 0x01
        /*0010*/ 	.byte	0x02, 0x03, 0x00, 0x00, 0x02, 0x06, 0x01, 0x00, 0x04, 0x0b, 0x08, 0x00, 0x01, 0x00, 0x00, 0x00
        /*0020*/ 	.byte	0x00, 0x00, 0x00, 0x00


//--------------------- .nv.info._Z18fa1_forward_kernelPKfS0_S0_Pfiiifii --------------------------
	.section	.nv.info._Z18fa1_forward_kernelPKfS0_S0_Pfiiifii,"",@"SHT_CUDA_INFO"
	.sectionflags	@""
	.align	4


	//----- nvinfo : EIATTR_CUDA_API_VERSION
	.align		4
        /*0000*/ 	.byte	0x04, 0x37
        /*0002*/ 	.short	(.L_9 - .L_8)
.L_8:
        /*0004*/ 	.word	0x00000082


	//----- nvinfo : EIATTR_KPARAM_INFO
	.align		4
.L_9:
        /*0008*/ 	.byte	0x04, 0x17
        /*000a*/ 	.short	(.L_11 - .L_10)
.L_10:
        /*000c*/ 	.word	0x00000000
        /*0010*/ 	.short	0x0009
        /*0012*/ 	.short	0x0034
        /*0014*/ 	.byte	0x00, 0xf0, 0x11, 0x00


	//----- nvinfo : EIATTR_KPARAM_INFO
	.align		4
.L_11:
        /*0018*/ 	.byte	0x04, 0x17
        /*001a*/ 	.short	(.L_13 - .L_12)
.L_12:
        /*001c*/ 	.word	0x00000000
        /*0020*/ 	.short	0x0008
        /*0022*/ 	.short	0x0030
        /*0024*/ 	.byte	0x00, 0xf0, 0x11, 0x00


	//----- nvinfo : EIATTR_KPARAM_INFO
	.align		4
.L_13:
        /*0028*/ 	.byte	0x04, 0x17
        /*002a*/ 	.short	(.L_15 - .L_14)
.L_14:
        /*002c*/ 	.word	0x00000000
        /*0030*/ 	.short	0x0007
        /*0032*/ 	.short	0x002c
        /*0034*/ 	.byte	0x00, 0xf0, 0x11, 0x00


	//----- nvinfo : EIATTR_KPARAM_INFO
	.align		4
.L_15:
        /*0038*/ 	.byte	0x04, 0x17
        /*003a*/ 	.short	(.L_17 - .L_16)
.L_16:
        /*003c*/ 	.word	0x00000000
        /*0040*/ 	.short	0x0006
        /*0042*/ 	.short	0x0028
        /*0044*/ 	.byte	0x00, 0xf0, 0x11, 0x00


	//----- nvinfo : EIATTR_KPARAM_INFO
	.align		4
.L_17:
        /*0048*/ 	.byte	0x04, 0x17
        /*004a*/ 	.short	(.L_19 - .L_18)
.L_18:
        /*004c*/ 	.word	0x00000000
        /*0050*/ 	.short	0x0005
        /*0052*/ 	.short	0x0024
        /*0054*/ 	.byte	0x00, 0xf0, 0x11, 0x00


	//----- nvinfo : EIATTR_KPARAM_INFO
	.align		4
.L_19:
        /*0058*/ 	.byte	0x04, 0x17
        /*005a*/ 	.short	(.L_21 - .L_20)
.L_20:
        /*005c*/ 	.word	0x00000000
        /*0060*/ 	.short	0x0004
        /*0062*/ 	.short	0x0020
        /*0064*/ 	.byte	0x00, 0xf0, 0x11, 0x00


	//----- nvinfo : EIATTR_KPARAM_INFO
	.align		4
.L_21:
        /*0068*/ 	.byte	0x04, 0x17
        /*006a*/ 	.short	(.L_23 - .L_22)
.L_22:
        /*006c*/ 	.word	0x00000000
        /*0070*/ 	.short	0x0003
        /*0072*/ 	.short	0x0018
        /*0074*/ 	.byte	0x00, 0xf5, 0x21, 0x00


	//----- nvinfo : EIATTR_KPARAM_INFO
	.align		4
.L_23:
        /*0078*/ 	.byte	0x04, 0x17
        /*007a*/ 	.short	(.L_25 - .L_24)
.L_24:
        /*007c*/ 	.word	0x00000000
        /*0080*/ 	.short	0x0002
        /*0082*/ 	.short	0x0010
        /*0084*/ 	.byte	0x00, 0xf5, 0x21, 0x00


	//----- nvinfo : EIATTR_KPARAM_INFO
	.align		4
.L_25:
        /*0088*/ 	.byte	0x04, 0x17
        /*008a*/ 	.short	(.L_27 - .L_26)
.L_26:
        /*008c*/ 	.word	0x00000000
        /*0090*/ 	.short	0x0001
        /*0092*/ 	.short	0x0008
        /*0094*/ 	.byte	0x00, 0xf5, 0x21, 0x00


	//----- nvinfo : EIATTR_KPARAM_INFO
	.align		4
.L_27:
        /*0098*/ 	.byte	0x04, 0x17
        /*009a*/ 	.short	(.L_29 - .L_28)
.L_28:
        /*009c*/ 	.word	0x00000000
        /*00a0*/ 	.short	0x0000
        /*00a2*/ 	.short	0x0000
        /*00a4*/ 	.byte	0x00, 0xf5, 0x21, 0x00


	//----- nvinfo : EIATTR_SPARSE_MMA_MASK
	.align		4
.L_29:
        /*00a8*/ 	.byte	0x03, 0x50
        /*00aa*/ 	.short	0x0000


	//----- nvinfo : EIATTR_MAXREG_COUNT
	.align		4
        /*00ac*/ 	.byte	0x03, 0x1b
        /*00ae*/ 	.short	0x00ff


	//----- nvinfo : EIATTR_NUM_BARRIERS
	.align		4
        /*00b0*/ 	.byte	0x02, 0x4c
        /*00b2*/ 	.byte	0x01
	.zero		1


	//----- nvinfo : EIATTR_MERCURY_ISA_VERSION
	.align		4
        /*00b4*/ 	.byte	0x03, 0x5f
        /*00b6*/ 	.short	0x0101


	//----- nvinfo : EIATTR_COOP_GROUP_MASK_REGIDS
	.align		4
        /*00b8*/ 	.byte	0x04, 0x29
        /*00ba*/ 	.short	(.L_31 - .L_30)


	//   ....[0]....
.L_30:
        /*00bc*/ 	.word	0xffffffff


	//   ....[1]....
        /*00c0*/ 	.word	0xffffffff


	//   ....[2]....
        /*00c4*/ 	.word	0xffffffff


	//   ....[3]....
        /*00c8*/ 	.word	0xffffffff


	//   ....[4]....
        /*00cc*/ 	.word	0xffffffff


	//   ....[5]....
        /*00d0*/ 	.word	0xffffffff


	//   ....[6]....
        /*00d4*/ 	.word	0xffffffff


	//   ....[7]....
        /*00d8*/ 	.word	0xffffffff


	//   ....[8]....
        /*00dc*/ 	.word	0xffffffff


	//   ....[9]....
        /*00e0*/ 	.word	0xffffffff


	//   ....[10]....
        /*00e4*/ 	.word	0xffffffff


	//   ....[11]....
        /*00e8*/ 	.word	0xffffffff


	//   ....[12]....
        /*00ec*/ 	.word	0xffffffff


	//   ....[13]....
        /*00f0*/ 	.word	0xffffffff


	//   ....[14]....
        /*00f4*/ 	.word	0xffffffff


	//   ....[15]....
        /*00f8*/ 	.word	0xffffffff


	//   ....[16]....
        /*00fc*/ 	.word	0xffffffff


	//   ....[17]....
        /*0100*/ 	.word	0xffffffff


	//   ....[18]....
        /*0104*/ 	.word	0xffffffff


	//   ....[19]....
        /*0108*/ 	.word	0xffffffff


	//   ....[20]....
        /*010c*/ 	.word	0x05000000


	//   ....[21]....
        /*0110*/ 	.word	0x05000000


	//   ....[22]....
        /*0114*/ 	.word	0x05000000


	//   ....[23]....
        /*0118*/ 	.word	0x05000000


	//   ....[24]....
        /*011c*/ 	.word	0x05000000


	//   ....[25]....
        /*0120*/ 	.word	0x05000000


	//   ....[26]....
        /*0124*/ 	.word	0x05000000


	//   ....[27]....
        /*0128*/ 	.word	0x05000000


	//   ....[28]....
        /*012c*/ 	.word	0x05000000


	//   ....[29]....
        /*0130*/ 	.word	0x05000000


	//----- nvinfo : EIATTR_COOP_GROUP_INSTR_OFFSETS
	.align		4
.L_31:
        /*0134*/ 	.byte	0x04, 0x28
        /*0136*/ 	.short	(.L_33 - .L_32)


	//   ....[0]....
.L_32:
        /*0138*/ 	.word	0x00000f90


	//   ....[1]....
        /*013c*/ 	.word	0x00000fc0


	//   ....[2]....
        /*0140*/ 	.word	0x00001010


	//   ....[3]....
        /*0144*/ 	.word	0x00001050


	//   ....[4]....
        /*0148*/ 	.word	0x00001080


	//   ....[5]....
        /*014c*/ 	.word	0x000011a0


	//   ....[6]....
        /*0150*/ 	.word	0x000011c0


	//   ....[7]....
        /*0154*/ 	.word	0x000011e0


	//   ....[8]....
        /*0158*/ 	.word	0x00001200


	//   ....[9]....
        /*015c*/ 	.word	0x00001220


	//   ....[10]....
        /*0160*/ 	.word	0x00001780


	//   ....[11]....
        /*0164*/ 	.word	0x000017d0


	//   ....[12]....
        /*0168*/ 	.word	0x00001810


	//   ....[13]....
        /*016c*/ 	.word	0x00001840


	//   ....[14]....
        /*0170*/ 	.word	0x00001860


	//   ....[15]....
        /*0174*/ 	.word	0x00001980


	//   ....[16]....
        /*0178*/ 	.word	0x000019a0


	//   ....[17]....
        /*017c*/ 	.word	0x000019c0


	//   ....[18]....
        /*0180*/ 	.word	0x000019e0


	//   ....[19]....
        /*0184*/ 	.word	0x00001a00


	//   ....[20]....
        /*0188*/ 	.word	0x000025a0


	//   ....[21]....
        /*018c*/ 	.word	0x00002600


	//   ....[22]....
        /*0190*/ 	.word	0x00002660


	//   ....[23]....
        /*0194*/ 	.word	0x000026c0


	//   ....[24]....
        /*0198*/ 	.word	0x00002720


	//   ....[25]....
        /*019c*/ 	.word	0x000027a0


	//   ....[26]....
        /*01a0*/ 	.word	0x00002800


	//   ....[27]....
        /*01a4*/ 	.word	0x00002860


	//   ....[28]....
        /*01a8*/ 	.word	0x000028c0


	//   ....[29]....
        /*01ac*/ 	.word	0x00002920


	//----- nvinfo : EIATTR_VRC_CTA_INIT_COUNT
	.align		4
.L_33:
        /*01b0*/ 	.byte	0x02, 0x4a
	.zero		1
	.zero		1


	//----- nvinfo : EIATTR_EXIT_INSTR_OFFSETS
	.align		4
        /*01b4*/ 	.byte	0x04, 0x1c
        /*01b6*/ 	.short	(.L_35 - .L_34)


	//   ....[0]....
.L_34:
        /*01b8*/ 	.word	0x00000090


	//   ....[1]....
        /*01bc*/ 	.word	0x000005a0


	//   ....[2]....
        /*01c0*/ 	.word	0x00002540


	//----- nvinfo : EIATTR_CRS_STACK_SIZE
	.align		4
.L_35:
        /*01c4*/ 	.byte	0x04, 0x1e
        /*01c6*/ 	.short	(.L_37 - .L_36)
.L_36:
        /*01c8*/ 	.word	0x00000000


	//----- nvinfo : EIATTR_CBANK_PARAM_SIZE
	.align		4
.L_37:
        /*01cc*/ 	.byte	0x03, 0x19
        /*01ce*/ 	.short	0x0038


	//----- nvinfo : EIATTR_PARAM_CBANK
	.align		4
        /*01d0*/ 	.byte	0x04, 0x0a
        /*01d2*/ 	.short	(.L_39 - .L_38)
	.align		4
.L_38:
        /*01d4*/ 	.word	index@(.nv.constant0._Z18fa1_forward_kernelPKfS0_S0_Pfiiifii)
        /*01d8*/ 	.short	0x0380
        /*01da*/ 	.short	0x0038


	//----- nvinfo : EIATTR_SW_WAR
	.align		4
.L_39:
        /*01dc*/ 	.byte	0x04, 0x36
        /*01de*/ 	.short	(.L_41 - .L_40)
.L_40:
        /*01e0*/ 	.word	0x00000008
.L_41:


//--------------------- .nv.callgraph             --------------------------
	.section	.nv.callgraph,"",@"SHT_CUDA_CALLGRAPH"
	.align	4
	.sectionentsize	8
	.align		4
        /*0000*/ 	.word	0x00000000
	.align		4
        /*0004*/ 	.word	0xffffffff
	.align		4
        /*0008*/ 	.word	0x00000000
	.align		4
        /*000c*/ 	.word	0xfffffffe
	.align		4
        /*0010*/ 	.word	0x00000000
	.align		4
        /*0014*/ 	.word	0xfffffffd
	.align		4
        /*0018*/ 	.word	0x00000000
	.align		4
        /*001c*/ 	.word	0xfffffffc


//--------------------- .text._Z18fa1_forward_kernelPKfS0_S0_Pfiiifii --------------------------
	.section	.text._Z18fa1_forward_kernelPKfS0_S0_Pfiiifii,"ax",@progbits
	.align	128
        .global         _Z18fa1_forward_kernelPKfS0_S0_Pfiiifii
        .type           _Z18fa1_forward_kernelPKfS0_S0_Pfiiifii,@function
        .size           _Z18fa1_forward_kernelPKfS0_S0_Pfiiifii,(.L_x_64 - _Z18fa1_forward_kernelPKfS0_S0_Pfiiifii)
        .other          _Z18fa1_forward_kernelPKfS0_S0_Pfiiifii,@"STO_CUDA_ENTRY STV_DEFAULT"
_Z18fa1_forward_kernelPKfS0_S0_Pfiiifii:
.text._Z18fa1_forward_kernelPKfS0_S0_Pfiiifii:
[----:B------:R-:W-:Y:S08]  /*0000*/  LDC R1, c[0x0][0x37c] ;  /* 0x0000df00ff017b82 */ /* 0x000ff00000000800 */
[----:B------:R-:W0:Y:S01]  /*0010*/  S2UR UR7, SR_CTAID.Y ;  /* 0x00000000000779c3 */ /* 0x000e220000002600 */
[----:B------:R-:W1:Y:S07]  /*0020*/  LDCU UR5, c[0x0][0x3b0] ;  /* 0x00007600ff0577ac */ /* 0x000e6e0008000800 */
[----:B------:R-:W2:Y:S01]  /*0030*/  LDC R6, c[0x0][0x3a0] ;  /* 0x0000e800ff067b82 */ /* 0x000ea20000000800 */
[----:B-1----:R-:W-:Y:S01]  /*0040*/  IMAD.U32 R11, RZ, RZ, UR5 ;  /* 0x00000005ff0b7e24 */ /* 0x002fe2000f8e00ff */
[----:B0-----:R-:W-:-:S06]  /*0050*/  UIADD3 UR4, UPT, UPT, -UR7, URZ, URZ ;  /* 0x000000ff07047290 */ /* 0x001fcc000fffe1ff */
[----:B--2---:R-:W-:-:S05]  /*0060*/  IMAD R6, R11, UR4, R6 ;  /* 0x000000040b067c24 */ /* 0x004fca000f8e0206 */
[----:B------:R-:W-:-:S04]  /*0070*/  VIMNMX R6, PT, PT, R6, R11, PT ;  /* 0x0000000b06067248 */ /* 0x000fc80003fe0100 */
[----:B------:R-:W-:-:S13]  /*0080*/  ISETP.GE.AND P0, PT, R6, 0x1, PT ;  /* 0x000000010600780c */ /* 0x000fda0003f06270 */
[----:B------:R-:W-:Y:S05]  /*0090*/  @!P0 EXIT ;  /* 0x000000000000894d */ /* 0x000fea0003800000 */
[----:B------:R-:W0:Y:S01]  /*00a0*/  S2R R5, SR_CgaCtaId ;  /* 0x0000000000057919 */ /* 0x000e220000008800 */
[----:B------:R-:W1:Y:S01]  /*00b0*/  LDCU UR4, c[0x0][0x3b4] ;  /* 0x00007680ff0477ac */ /* 0x000e620008000800 */
[----:B------:R-:W2:Y:S01]  /*00c0*/  LDC R7, c[0x0][0x3a4] ;  /* 0x0000e900ff077b82 */ /* 0x000ea20000000800 */
[----:B------:R-:W-:Y:S01]  /*00d0*/  MOV R0, 0x400 ;  /* 0x0000040000007802 */ /* 0x000fe20000000f00 */
[----:B------:R-:W3:Y:S01]  /*00e0*/  S2R R3, SR_TID.X ;  /* 0x0000000000037919 */ /* 0x000ee20000002100 */
[----:B------:R-:W4:Y:S01]  /*00f0*/  LDCU.64 UR10, c[0x0][0x358] ;  /* 0x00006b00ff0a77ac */ /* 0x000f220008000a00 */
[----:B------:R-:W-:Y:S02]  /*0100*/  BSSY.RECONVERGENT B0, `(.L_x_0) ;  /* 0x000001c000007945 */ /* 0x000fe40003800200 */
[----:B------:R-:W-:Y:S01]  /*0110*/  VIADD R0, R0, 0x80 ;  /* 0x0000008000007836 */ /* 0x000fe20000000000 */
[----:B------:R-:W0:Y:S01]  /*0120*/  LDCU UR5, c[0x0][0x3b0] ;  /* 0x00007600ff0577ac */ /* 0x000e220008000800 */
[----:B------:R-:W5:Y:S01]  /*0130*/  LDC R2, c[0x0][0x3a8] ;  /* 0x0000ea00ff027b82 */ /* 0x000f620000000800 */
[----:B------:R-:W0:Y:S07]  /*0140*/  LDCU.64 UR8, c[0x0][0x398] ;  /* 0x00007300ff0877ac */ /* 0x000e2e0008000a00 */
[----:B------:R-:W4:Y:S01]  /*0150*/  LDC R4, c[0x0][0x3a0] ;  /* 0x0000e800ff047b82 */ /* 0x000f220000000800 */
[----:B-1----:R-:W-:-:S02]  /*0160*/  USHF.L.U32 UR6, UR4, 0x2, URZ ;  /* 0x0000000204067899 */ /* 0x002fc400080006ff */
[----:B------:R-:W-:Y:S01]  /*0170*/  IMAD R9, R11, UR4, RZ ;  /* 0x000000040b097c24 */ /* 0x000fe2000f8e02ff */
[----:B0-----:R-:W-:Y:S02]  /*0180*/  LEA R0, R5, R0, 0x18 ;  /* 0x0000000005007211 */ /* 0x001fe400078ec0ff */
[----:B---3--:R-:W-:-:S03]  /*0190*/  ISETP.GE.U32.AND P1, PT, R3, R6, PT ;  /* 0x000000060300720c */ /* 0x008fc60003f26070 */
[----:B--2---:R-:W-:Y:S02]  /*01a0*/  IMAD R7, R7, UR6, R0 ;  /* 0x0000000607077c24 */ /* 0x004fe4000f8e0200 */
[----:B-----5:R-:W-:Y:S02]  /*01b0*/  IMAD R0, R6, R2, RZ ;  /* 0x0000000206007224 */ /* 0x020fe400078e02ff */
[----:B------:R-:W-:Y:S01]  /*01c0*/  IMAD R8, R2, UR6, R7 ;  /* 0x0000000602087c24 */ /* 0x000fe2000f8e0207 */
[----:B----4-:R-:W-:Y:S02]  /*01d0*/  ISETP.GE.AND P0, PT, R4, 0x1, PT ;  /* 0x000000010400780c */ /* 0x010fe40003f06270 */
[----:B------:R-:W-:Y:S02]  /*01e0*/  ISETP.GE.AND P2, PT, R3, R0, PT ;  /* 0x000000000300720c */ /* 0x000fe40003f46270 */
[----:B------:R-:W-:-:S05]  /*01f0*/  LEA R9, R9, R8, 0x2 ;  /* 0x0000000809097211 */ /* 0x000fca00078e10ff */
[----:B------:R-:W-:Y:S01]  /*0200*/  IMAD R10, R11, 0x4, R9 ;  /* 0x000000040b0a7824 */ /* 0x000fe200078e0209 */
[----:B------:R-:W-:Y:S06]  /*0210*/  @P1 BRA `(.L_x_1) ;  /* 0x0000000000281947 */ /* 0x000fec0003800000 */
[----:B------:R-:W0:Y:S01]  /*0220*/  LDC R14, c[0x0][0x360] ;  /* 0x0000d800ff0e7b82 */ /* 0x000e220000000800 */
[----:B------:R-:W-:Y:S01]  /*0230*/  IMAD.MOV.U32 R5, RZ, RZ, R3 ;  /* 0x000000ffff057224 */ /* 0x000fe200078e0003 */
[----:B------:R-:W-:-:S07]  /*0240*/  MOV R13, 0xff800000 ;  /* 0xff800000000d7802 */ /* 0x000fce0000000f00 */
.L_x_2:
[C---:B------:R-:W-:Y:S02]  /*0250*/  IMAD R4, R5.reuse, 0x4, R9 ;  /* 0x0000000405047824 */ /* 0x040fe400078e0209 */
[----:B------:R-:W-:Y:S01]  /*0260*/  IMAD R12, R5, 0x4, R10 ;  /* 0x00000004050c7824 */ /* 0x000fe200078e020a */
[----:B0-----:R-:W-:Y:S02]  /*0270*/  IADD3 R5, PT, PT, R14, R5, RZ ;  /* 0x000000050e057210 */ /* 0x001fe40007ffe0ff */
[----:B------:R1:W-:Y:S02]  /*0280*/  STS [R4], R13 ;  /* 0x0000000d04007388 */ /* 0x0003e40000000800 */
[----:B------:R-:W-:Y:S02]  /*0290*/  ISETP.GE.AND P1, PT, R5, R6, PT ;  /* 0x000000060500720c */ /* 0x000fe40003f26270 */
[----:B------:R1:W-:Y:S11]  /*02a0*/  STS [R12], RZ ;  /* 0x000000ff0c007388 */ /* 0x0003f60000000800 */
[----:B-1----:R-:W-:Y:S05]  /*02b0*/  @!P1 BRA `(.L_x_2) ;  /* 0xfffffffc00e49947 */ /* 0x002fea000383ffff */
.L_x_1:
[----:B------:R-:W-:Y:S05]  /*02c0*/  BSYNC.RECONVERGENT B0 ;  /* 0x0000000000007941 */ /* 0x000fea0003800200 */
.L_x_0:
[----:B------:R-:W-:Y:S06]  /*02d0*/  BAR.SYNC.DEFER_BLOCKING 0x0 ;  /* 0x0000000000007b1d */ /* 0x000fec0000010000 */
[----:B------:R-:W-:Y:S04]  /*02e0*/  BSSY.RECONVERGENT B0, `(.L_x_3) ;  /* 0x000002a000007945 */ /* 0x000fe80003800200 */
[----:B------:R-:W-:Y:S05]  /*02f0*/  @P2 BRA `(.L_x_4) ;  /* 0x0000000000a02947 */ /* 0x000fea0003800000 */
[----:B------:R-:W-:Y:S01]  /*0300*/  IABS R12, R2 ;  /* 0x00000002000c7213 */ /* 0x000fe20000000000 */
[----:B------:R-:W0:Y:S01]  /*0310*/  LDC R13, c[0x0][0x360] ;  /* 0x0000d800ff0d7b82 */ /* 0x000e220000000800 */
[----:B------:R-:W-:Y:S01]  /*0320*/  ISETP.NE.AND P1, PT, R2, RZ, PT ;  /* 0x000000ff0200720c */ /* 0x000fe20003f25270 */
[----:B------:R-:W-:Y:S01]  /*0330*/  IMAD.MOV.U32 R16, RZ, RZ, R3 ;  /* 0x000000ffff107224 */ /* 0x000fe200078e0003 */
[----:B------:R-:W1:Y:S05]  /*0340*/  I2F.RP R11, R12 ;  /* 0x0000000c000b7306 */ /* 0x000e6a0000209400 */
[----:B------:R-:W2:Y:S03]  /*0350*/  LDC R15, c[0x0][0x3a8] ;  /* 0x0000ea00ff0f7b82 */ /* 0x000ea60000000800 */
[----:B-1----:R-:W1:Y:S02]  /*0360*/  MUFU.RCP R11, R11 ;  /* 0x0000000b000b7308 */ /* 0x002e640000001000 */
[----:B-1----:R-:W-:-:S06]  /*0370*/  VIADD R4, R11, 0xffffffe ;  /* 0x0ffffffe0b047836 */ /* 0x002fcc0000000000 */
[----:B------:R1:W3:Y:S02]  /*0380*/  F2I.FTZ.U32.TRUNC.NTZ R5, R4 ;  /* 0x0000000400057305 */ /* 0x0002e4000021f000 */
[----:B-1----:R-:W-:Y:S02]  /*0390*/  HFMA2 R4, -RZ, RZ, 0, 0 ;  /* 0x00000000ff047431 */ /* 0x002fe400000001ff */
[----:B---3--:R-:W-:-:S04]  /*03a0*/  IMAD.MOV R17, RZ, RZ, -R5 ;  /* 0x000000ffff117224 */ /* 0x008fc800078e0a05 */
[----:B------:R-:W-:-:S04]  /*03b0*/  IMAD R17, R17, R12, RZ ;  /* 0x0000000c11117224 */ /* 0x000fc800078e02ff */
[----:B------:R-:W-:Y:S01]  /*03c0*/  IMAD.HI.U32 R14, R5, R17, R4 ;  /* 0x00000011050e7227 */ /* 0x000fe200078e0004 */
[----:B0-2---:R-:W-:-:S07]  /*03d0*/  LOP3.LUT R17, RZ, R2, RZ, 0x33, !PT ;  /* 0x00000002ff117212 */ /* 0x005fce00078e33ff */
.L_x_5:
[----:B------:R-:W-:Y:S01]  /*03e0*/  IABS R3, R16 ;  /* 0x0000001000037213 */ /* 0x000fe20000000000 */
[----:B------:R-:W-:Y:S01]  /*03f0*/  IMAD.U32 R11, RZ, RZ, UR5 ;  /* 0x00000005ff0b7e24 */ /* 0x000fe2000f8e00ff */
[----:B------:R-:W-:-:S03]  /*0400*/  IABS R18, R15 ;  /* 0x0000000f00127213 */ /* 0x000fc60000000000 */
[----:B------:R-:W-:-:S04]  /*0410*/  IMAD.HI.U32 R2, R14, R3, RZ ;  /* 0x000000030e027227 */ /* 0x000fc800078e00ff */
[----:B------:R-:W-:-:S04]  /*0420*/  IMAD.MOV R4, RZ, RZ, -R2 ;  /* 0x000000ffff047224 */ /* 0x000fc800078e0a02 */
[----:B------:R-:W-:-:S05]  /*0430*/  IMAD R3, R18, R4, R3 ;  /* 0x0000000412037224 */ /* 0x000fca00078e0203 */
[----:B------:R-:W-:-:S13]  /*0440*/  ISETP.GT.U32.AND P3, PT, R12, R3, PT ;  /* 0x000000030c00720c */ /* 0x000fda0003f64070 */
[----:B------:R-:W-:Y:S01]  /*0450*/  @!P3 IADD3 R3, PT, PT, R3, -R18, RZ ;  /* 0x800000120303b210 */ /* 0x000fe20007ffe0ff */
[----:B------:R-:W-:-:S03]  /*0460*/  @!P3 VIADD R2, R2, 0x1 ;  /* 0x000000010202b836 */ /* 0x000fc60000000000 */
[----:B------:R-:W-:Y:S02]  /*0470*/  ISETP.GE.U32.AND P2, PT, R3, R12, PT ;  /* 0x0000000c0300720c */ /* 0x000fe40003f46070 */
[----:B------:R-:W-:-:S04]  /*0480*/  LOP3.LUT R3, R16, R15, RZ, 0x3c, !PT ;  /* 0x0000000f10037212 */ /* 0x000fc800078e3cff */
[----:B------:R-:W-:-:S07]  /*0490*/  ISETP.GE.AND P4, PT, R3, RZ, PT ;  /* 0x000000ff0300720c */ /* 0x000fce0003f86270 */
[----:B------:R-:W-:-:S06]  /*04a0*/  @P2 VIADD R2, R2, 0x1 ;  /* 0x0000000102022836 */ /* 0x000fcc0000000000 */
[----:B------:R-:W-:-:S04]  /*04b0*/  @!P4 IADD3 R2, PT, PT, -R2, RZ, RZ ;  /* 0x000000ff0202c210 */ /* 0x000fc80007ffe1ff */
[----:B------:R-:W-:-:S05]  /*04c0*/  SEL R4, R17, R2, !P1 ;  /* 0x0000000211047207 */ /* 0x000fca0004800000 */
[--C-:B------:R-:W-:Y:S02]  /*04d0*/  IMAD.MOV R2, RZ, RZ, -R4.reuse ;  /* 0x000000ffff027224 */ /* 0x100fe400078e0a04 */
[----:B------:R-:W-:Y:S02]  /*04e0*/  IMAD R4, R11, UR7, R4 ;  /* 0x000000070b047c24 */ /* 0x000fe4000f8e0204 */
[----:B------:R-:W-:Y:S01]  /*04f0*/  IMAD R2, R15, R2, R16 ;  /* 0x000000020f027224 */ /* 0x000fe200078e0210 */
[----:B------:R-:W-:-:S04]  /*0500*/  IADD3 R16, PT, PT, R13, R16, RZ ;  /* 0x000000100d107210 */ /* 0x000fc80007ffe0ff */
[----:B------:R-:W-:-:S03]  /*0510*/  SHF.R.S32.HI R3, RZ, 0x1f, R2 ;  /* 0x0000001fff037819 */ /* 0x000fc60000011402 */
[----:B------:R-:W-:-:S03]  /*0520*/  IMAD.WIDE R2, R4, R15, R2 ;  /* 0x0000000f04027225 */ /* 0x000fc600078e0202 */
[----:B------:R-:W-:-:S04]  /*0530*/  LEA R4, P2, R2, UR8, 0x2 ;  /* 0x0000000802047c11 */ /* 0x000fc8000f8410ff */
[----:B------:R-:W-:Y:S02]  /*0540*/  LEA.HI.X R5, R2, UR9, R3, 0x2, P2 ;  /* 0x0000000902057c11 */ /* 0x000fe400090f1403 */
[----:B------:R-:W-:-:S03]  /*0550*/  ISETP.GE.AND P2, PT, R16, R0, PT ;  /* 0x000000001000720c */ /* 0x000fc60003f46270 */
[----:B------:R0:W-:Y:S10]  /*0560*/  STG.E desc[UR10][R4.64], RZ ;  /* 0x000000ff04007986 */ /* 0x0001f4000c10190a */
[----:B0-----:R-:W-:Y:S05]  /*0570*/  @!P2 BRA `(.L_x_5) ;  /* 0xfffffffc0098a947 */ /* 0x001fea000383ffff */
.L_x_4:
[----:B------:R-:W-:Y:S05]  /*0580*/  BSYNC.RECONVERGENT B0 ;  /* 0x0000000000007941 */ /* 0x000fea0003800200 */
.L_x_3:
[----:B------:R-:W-:Y:S06]  /*0590*/  BAR.SYNC.DEFER_BLOCKING 0x0 ;  /* 0x0000000000007b1d */ /* 0x000fec0000010000 */
[----:B------:R-:W-:Y:S05]  /*05a0*/  @!P0 EXIT ;  /* 0x000000000000894d */ /* 0x000fea0003800000 */
[----:B------:R-:W0:Y:S01]  /*05b0*/  LDCU UR4, c[0x0][0x3ac] ;  /* 0x00007580ff0477ac */ /* 0x000e220008000800 */
[----:B------:R-:W-:Y:S01]  /*05c0*/  IMAD R11, R11, 0x4, R10 ;  /* 0x000000040b0b7824 */ /* 0x000fe200078e020a */
[----:B------:R-:W1:Y:S01]  /*05d0*/  LDCU UR8, c[0x0][0x360] ;  /* 0x00006c00ff0877ac */ /* 0x000e620008000800 */
[----:B------:R-:W2:Y:S01]  /*05e0*/  LDCU UR6, c[0x0][0x3a0] ;  /* 0x00007400ff0677ac */ /* 0x000ea20008000800 */
[----:B0-----:R-:W-:Y:S01]  /*05f0*/  FMUL R12, RZ, UR4 ;  /* 0x00000004ff0c7c20 */ /* 0x001fe20008400000 */
[----:B------:R-:W-:-:S06]  /*0600*/  UMOV UR4, URZ ;  /* 0x000000ff00047c82 */ /* 0x000fcc0008000000 */
.L_x_46:
[----:B------:R-:W0:Y:S01]  /*0610*/  LDC R15, c[0x0][0x3b4] ;  /* 0x0000ed00ff0f7b82 */ /* 0x000e220000000800 */
[----:B---3--:R-:W3:Y:S01]  /*0620*/  S2R R13, SR_TID.X ;  /* 0x00000000000d7919 */ /* 0x008ee20000002100 */
[----:B------:R-:W-:Y:S01]  /*0630*/  UIADD3 UR5, UPT, UPT, -UR4, URZ, URZ ;  /* 0x000000ff04057290 */ /* 0x000fe2000fffe1ff */
[----:B------:R-:W-:Y:S01]  /*0640*/  BSSY.RECONVERGENT B0, `(.L_x_6) ;  /* 0x0000037000007945 */ /* 0x000fe20003800200 */
[----:B----4-:R-:W4:Y:S04]  /*0650*/  LDCU.64 UR14, c[0x0][0x390] ;  /* 0x00007200ff0e77ac */ /* 0x010f280008000a00 */
[----:B------:R-:W0:Y:S01]  /*0660*/  LDC.64 R2, c[0x0][0x3a0] ;  /* 0x0000e800ff027b82 */ /* 0x000e220000000a00 */
[----:B------:R-:W0:Y:S07]  /*0670*/  LDCU.64 UR12, c[0x0][0x388] ;  /* 0x00007100ff0c77ac */ /* 0x000e2e0008000a00 */
[----:B------:R-:W5:Y:S01]  /*0680*/  LDC R17, c[0x0][0x3a8] ;  /* 0x0000ea00ff117b82 */ /* 0x000f620000000800 */
[----:B0-----:R-:W-:-:S05]  /*0690*/  VIADDMNMX R14, R2, UR5, R15, PT ;  /* 0x00000005020e7c46 */ /* 0x001fca000b80010f */
[C---:B------:R-:W-:Y:S02]  /*06a0*/  IMAD R16, R14.reuse, R3, RZ ;  /* 0x000000030e107224 */ /* 0x040fe400078e02ff */
[----:B-----5:R-:W-:-:S03]  /*06b0*/  IMAD R0, R14, R17, RZ ;  /* 0x000000110e007224 */ /* 0x020fc600078e02ff */
[C---:B---3--:R-:W-:Y:S02]  /*06c0*/  ISETP.GE.AND P1, PT, R13.reuse, R16, PT ;  /* 0x000000100d00720c */ /* 0x048fe40003f26270 */
[----:B------:R-:W-:-:S11]  /*06d0*/  ISETP.GE.AND P0, PT, R13, R0, PT ;  /* 0x000000000d00720c */ /* 0x000fd60003f06270 */
[----:B-12-4-:R-:W-:Y:S05]  /*06e0*/  @P1 BRA `(.L_x_7) ;  /* 0x0000000000b01947 */ /* 0x016fea0003800000 */
[-C--:B------:R-:W-:Y:S01]  /*06f0*/  IABS R18, R3.reuse ;  /* 0x0000000300127213 */ /* 0x080fe20000000000 */
[----:B------:R-:W0:Y:S01]  /*0700*/  S2R R23, SR_CgaCtaId ;  /* 0x0000000000177919 */ /* 0x000e220000008800 */
[----:B------:R-:W3:Y:S01]  /*0710*/  LDC R19, c[0x0][0x3a4] ;  /* 0x0000e900ff137b82 */ /* 0x000ee20000000800 */
[----:B------:R-:W-:Y:S01]  /*0720*/  MOV R20, 0x400 ;  /* 0x0000040000147802 */ /* 0x000fe20000000f00 */
[----:B------:R-:W4:Y:S01]  /*0730*/  I2F.RP R2, R18 ;  /* 0x0000001200027306 */ /* 0x000f220000209400 */
[----:B------:R-:W-:Y:S02]  /*0740*/  ISETP.NE.AND P1, PT, R3, RZ, PT ;  /* 0x000000ff0300720c */ /* 0x000fe40003f25270 */
[----:B------:R-:W-:Y:S01]  /*0750*/  LOP3.LUT R22, RZ, R3, RZ, 0x33, !PT ;  /* 0x00000003ff167212 */ /* 0x000fe200078e33ff */
[----:B------:R-:W-:-:S04]  /*0760*/  VIADD R20, R20, 0x80 ;  /* 0x0000008014147836 */ /* 0x000fc80000000000 */
[----:B----4-:R-:W4:Y:S01]  /*0770*/  MUFU.RCP R2, R2 ;  /* 0x0000000200027308 */ /* 0x010f220000001000 */
[----:B0-----:R-:W-:Y:S02]  /*0780*/  LEA R20, R23, R20, 0x18 ;  /* 0x0000001417147211 */ /* 0x001fe400078ec0ff */
[----:B------:R-:W-:Y:S01]  /*0790*/  MOV R23, R13 ;  /* 0x0000000d00177202 */ /* 0x000fe20000000f00 */
[----:B----4-:R-:W-:-:S04]  /*07a0*/  VIADD R4, R2, 0xffffffe ;  /* 0x0ffffffe02047836 */ /* 0x010fc80000000000 */
[----:B------:R0:W4:Y:S02]  /*07b0*/  F2I.FTZ.U32.TRUNC.NTZ R5, R4 ;  /* 0x0000000400057305 */ /* 0x000124000021f000 */
[----:B0-----:R-:W-:Y:S01]  /*07c0*/  IMAD.MOV.U32 R4, RZ, RZ, RZ ;  /* 0x000000ffff047224 */ /* 0x001fe200078e00ff */
[----:B----4-:R-:W-:-:S05]  /*07d0*/  IADD3 R21, PT, PT, RZ, -R5, RZ ;  /* 0x80000005ff157210 */ /* 0x010fca0007ffe0ff */
[----:B------:R-:W-:-:S04]  /*07e0*/  IMAD R21, R21, R18, RZ ;  /* 0x0000001215157224 */ /* 0x000fc800078e02ff */
[----:B---3--:R-:W-:-:S07]  /*07f0*/  IMAD.HI.U32 R21, R5, R21, R4 ;  /* 0x0000001505157227 */ /* 0x008fce00078e0004 */
.L_x_8:
[----:B0-----:R-:W-:Y:S02]  /*0800*/  IABS R4, R23 ;  /* 0x0000001700047213 */ /* 0x001fe40000000000 */
[----:B------:R-:W-:-:S03]  /*0810*/  IABS R24, R19 ;  /* 0x0000001300187213 */ /* 0x000fc60000000000 */
[----:B------:R-:W-:-:S04]  /*0820*/  IMAD.HI.U32 R2, R21, R4, RZ ;  /* 0x0000000415027227 */ /* 0x000fc800078e00ff */
[----:B------:R-:W-:-:S04]  /*0830*/  IMAD.MOV R3, RZ, RZ, -R2 ;  /* 0x000000ffff037224 */ /* 0x000fc800078e0a02 */
[----:B------:R-:W-:-:S05]  /*0840*/  IMAD R3, R24, R3, R4 ;  /* 0x0000000318037224 */ /* 0x000fca00078e0204 */
[----:B------:R-:W-:-:S13]  /*0850*/  ISETP.GT.U32.AND P3, PT, R18, R3, PT ;  /* 0x000000031200720c */ /* 0x000fda0003f64070 */
[----:B------:R-:W-:Y:S01]  /*0860*/  @!P3 IMAD.IADD R3, R3, 0x1, -R24 ;  /* 0x000000010303b824 */ /* 0x000fe200078e0a18 */
[----:B------:R-:W-:-:S04]  /*0870*/  @!P3 IADD3 R2, PT, PT, R2, 0x1, RZ ;  /* 0x000000010202b810 */ /* 0x000fc80007ffe0ff */
[----:B------:R-:W-:Y:S02]  /*0880*/  ISETP.GE.U32.AND P2, PT, R3, R18, PT ;  /* 0x000000120300720c */ /* 0x000fe40003f46070 */
[----:B------:R-:W-:-:S04]  /*0890*/  LOP3.LUT R3, R23, R19, RZ, 0x3c, !PT ;  /* 0x0000001317037212 */ /* 0x000fc800078e3cff */
[----:B------:R-:W-:-:S07]  /*08a0*/  ISETP.GE.AND P4, PT, R3, RZ, PT ;  /* 0x000000ff0300720c */ /* 0x000fce0003f86270 */
[----:B------:R-:W-:-:S06]  /*08b0*/  @P2 VIADD R2, R2, 0x1 ;  /* 0x0000000102022836 */ /* 0x000fcc0000000000 */
[----:B------:R-:W-:-:S05]  /*08c0*/  @!P4 IMAD.MOV R2, RZ, RZ, -R2 ;  /* 0x000000ffff02c224 */ /* 0x000fca00078e0a02 */
[----:B------:R-:W-:-:S04]  /*08d0*/  SEL R4, R22, R2, !P1 ;  /* 0x0000000216047207 */ /* 0x000fc80004800000 */
[C---:B------:R-:W-:Y:S01]  /*08e0*/  IADD3 R2, PT, PT, -R4.reuse, RZ, RZ ;  /* 0x000000ff04027210 */ /* 0x040fe20007ffe1ff */
[----:B------:R-:W-:-:S04]  /*08f0*/  VIADD R4, R4, UR4 ;  /* 0x0000000404047c36 */ /* 0x000fc80008000000 */
[----:B------:R-:W-:-:S05]  /*0900*/  IMAD R2, R19, R2, R23 ;  /* 0x0000000213027224 */ /* 0x000fca00078e0217 */
[----:B------:R-:W-:-:S03]  /*0910*/  SHF.R.S32.HI R3, RZ, 0x1f, R2 ;  /* 0x0000001fff037819 */ /* 0x000fc60000011402 */
[----:B------:R-:W-:-:S03]  /*0920*/  IMAD.WIDE R2, R4, R19, R2 ;  /* 0x0000001304027225 */ /* 0x000fc600078e0202 */
[----:B------:R-:W-:-:S04]  /*0930*/  LEA R4, P2, R2, UR12, 0x2 ;  /* 0x0000000c02047c11 */ /* 0x000fc8000f8410ff */
[----:B------:R-:W-:-:S05]  /*0940*/  LEA.HI.X R5, R2, UR13, R3, 0x2, P2 ;  /* 0x0000000d02057c11 */ /* 0x000fca00090f1403 */
[----:B------:R-:W3:Y:S01]  /*0950*/  LDG.E.CONSTANT R4, desc[UR10][R4.64] ;  /* 0x0000000a04047981 */ /* 0x000ee2000c1e9900 */
[C---:B------:R-:W-:Y:S01]  /*0960*/  IMAD R3, R23.reuse, 0x4, R20 ;  /* 0x0000000417037824 */ /* 0x040fe200078e0214 */
[----:B-1----:R-:W-:-:S04]  /*0970*/  IADD3 R23, PT, PT, R23, UR8, RZ ;  /* 0x0000000817177c10 */ /* 0x002fc8000fffe0ff */
[----:B------:R-:W-:Y:S01]  /*0980*/  ISETP.GE.AND P2, PT, R23, R16, PT ;  /* 0x000000101700720c */ /* 0x000fe20003f46270 */
[----:B---3--:R0:W-:-:S12]  /*0990*/  STS [R3], R4 ;  /* 0x0000000403007388 */ /* 0x0081d80000000800 */
[----:B------:R-:W-:Y:S05]  /*09a0*/  @!P2 BRA `(.L_x_8) ;  /* 0xfffffffc0094a947 */ /* 0x000fea000383ffff */
.L_x_7:
[----:B-12---:R-:W-:Y:S05]  /*09b0*/  BSYNC.RECONVERGENT B0 ;  /* 0x0000000000007941 */ /* 0x006fea0003800200 */
.L_x_6:
[----:B------:R-:W-:Y:S04]  /*09c0*/  BSSY.RECONVERGENT B0, `(.L_x_9) ;  /* 0x000002a000007945 */ /* 0x000fe80003800200 */
[----:B------:R-:W-:Y:S05]  /*09d0*/  @P0 BRA `(.L_x_10) ;  /* 0x0000000000a00947 */ /* 0x000fea0003800000 */
[-C--:B------:R-:W-:Y:S01]  /*09e0*/  IABS R16, R17.reuse ;  /* 0x0000001100107213 */ /* 0x080fe20000000000 */
[----:B------:R-:W1:Y:S01]  /*09f0*/  LDC R19, c[0x0][0x3a8] ;  /* 0x0000ea00ff137b82 */ /* 0x000e620000000800 */
[----:B------:R-:W-:Y:S01]  /*0a00*/  ISETP.NE.AND P0, PT, R17, RZ, PT ;  /* 0x000000ff1100720c */ /* 0x000fe20003f05270 */
[----:B------:R-:W-:Y:S01]  /*0a10*/  IMAD.MOV.U32 R20, RZ, RZ, R13 ;  /* 0x000000ffff147224 */ /* 0x000fe200078e000d */
[----:B0-----:R-:W0:Y:S01]  /*0a20*/  I2F.RP R4, R16 ;  /* 0x0000001000047306 */ /* 0x001e220000209400 */
[----:B------:R-:W-:-:S07]  /*0a30*/  LOP3.LUT R17, RZ, R17, RZ, 0x33, !PT ;  /* 0x00000011ff117212 */ /* 0x000fce00078e33ff */
[----:B0-----:R-:W0:Y:S02]  /*0a40*/  MUFU.RCP R4, R4 ;  /* 0x0000000400047308 */ /* 0x001e240000001000 */
[----:B0-----:R-:W-:-:S06]  /*0a50*/  VIADD R2, R4, 0xffffffe ;  /* 0x0ffffffe04027836 */ /* 0x001fcc0000000000 */
[----:B------:R0:W2:Y:S02]  /*0a60*/  F2I.FTZ.U32.TRUNC.NTZ R3, R2 ;  /* 0x0000000200037305 */ /* 0x0000a4000021f000 */
[----:B0-----:R-:W-:Y:S02]  /*0a70*/  HFMA2 R2, -RZ, RZ, 0, 0 ;  /* 0x00000000ff027431 */ /* 0x001fe400000001ff */
[----:B--2---:R-:W-:-:S04]  /*0a80*/  IMAD.MOV R5, RZ, RZ, -R3 ;  /* 0x000000ffff057224 */ /* 0x004fc800078e0a03 */
[----:B------:R-:W-:-:S04]  /*0a90*/  IMAD R5, R5, R16, RZ ;  /* 0x0000001005057224 */ /* 0x000fc800078e02ff */
[----:B-1----:R-:W-:-:S07]  /*0aa0*/  IMAD.HI.U32 R18, R3, R5, R2 ;  /* 0x0000000503127227 */ /* 0x002fce00078e0002 */
.L_x_11:
[----:B-1----:R-:W-:Y:S02]  /*0ab0*/  IABS R3, R20 ;  /* 0x0000001400037213 */ /* 0x002fe40000000000 */
        /* <DEDUP_REMOVED lines=13> */
[----:B------:R-:W-:Y:S02]  /*0b90*/  IMAD.MOV R2, RZ, RZ, -R4 ;  /* 0x000000ffff027224 */ /* 0x000fe400078e0a04 */
[----:B------:R-:W-:Y:S02]  /*0ba0*/  VIADD R4, R4, UR4 ;  /* 0x0000000404047c36 */ /* 0x000fe40008000000 */
[----:B------:R-:W-:-:S05]  /*0bb0*/  IMAD R2, R19, R2, R20 ;  /* 0x0000000213027224 */ /* 0x000fca00078e0214 */
[----:B------:R-:W-:-:S03]  /*0bc0*/  SHF.R.S32.HI R3, RZ, 0x1f, R2 ;  /* 0x0000001fff037819 */ /* 0x000fc60000011402 */
[----:B------:R-:W-:-:S03]  /*0bd0*/  IMAD.WIDE R2, R4, R19, R2 ;  /* 0x0000001304027225 */ /* 0x000fc600078e0202 */
[----:B------:R-:W-:-:S04]  /*0be0*/  LEA R4, P1, R2, UR14, 0x2 ;  /* 0x0000000e02047c11 */ /* 0x000fc8000f8210ff */
[----:B------:R-:W-:-:S05]  /*0bf0*/  LEA.HI.X R5, R2, UR15, R3, 0x2, P1 ;  /* 0x0000000f02057c11 */ /* 0x000fca00088f1403 */
[----:B------:R-:W2:Y:S01]  /*0c00*/  LDG.E.CONSTANT R4, desc[UR10][R4.64] ;  /* 0x0000000a04047981 */ /* 0x000ea2000c1e9900 */
[C---:B------:R-:W-:Y:S01]  /*0c10*/  LEA R3, R20.reuse, R7, 0x2 ;  /* 0x0000000714037211 */ /* 0x040fe200078e10ff */
[----:B------:R-:W-:-:S05]  /*0c20*/  VIADD R20, R20, UR8 ;  /* 0x0000000814147c36 */ /* 0x000fca0008000000 */
[----:B------:R-:W-:Y:S01]  /*0c30*/  ISETP.GE.AND P1, PT, R20, R0, PT ;  /* 0x000000001400720c */ /* 0x000fe20003f26270 */
[----:B--2---:R1:W-:-:S12]  /*0c40*/  STS [R3], R4 ;  /* 0x0000000403007388 */ /* 0x0043d80000000800 */
[----:B------:R-:W-:Y:S05]  /*0c50*/  @!P1 BRA `(.L_x_11) ;  /* 0xfffffffc00949947 */ /* 0x000fea000383ffff */
.L_x_10:
[----:B------:R-:W-:Y:S05]  /*0c60*/  BSYNC.RECONVERGENT B0 ;  /* 0x0000000000007941 */ /* 0x000fea0003800200 */
.L_x_9:
[----:B------:R-:W-:Y:S01]  /*0c70*/  BAR.SYNC.DEFER_BLOCKING 0x0 ;  /* 0x0000000000007b1d */ /* 0x000fe20000010000 */
[----:B------:R-:W-:Y:S01]  /*0c80*/  VIMNMX R15, PT, PT, R15, UR6, PT ;  /* 0x000000060f0f7c48 */ /* 0x000fe2000bfe0100 */
[----:B------:R-:W-:-:S03]  /*0c90*/  IMAD.MOV.U32 R16, RZ, RZ, RZ ;  /* 0x000000ffff107224 */ /* 0x000fc600078e00ff */
[----:B------:R-:W-:-:S07]  /*0ca0*/  LOP3.LUT R17, R15, 0xfffffff8, RZ, 0xc0, !PT ;  /* 0xfffffff80f117812 */ /* 0x000fce00078ec0ff */
.L_x_45:
[----:B0-2-4-:R-:W2:Y:S01]  /*0cb0*/  LDC R5, c[0x0][0x3b0] ;  /* 0x0000ec00ff057b82 */ /* 0x015ea20000000800 */
[----:B---3--:R-:W3:Y:S01]  /*0cc0*/  LDCU UR5, c[0x0][0x3a4] ;  /* 0x00007480ff0577ac */ /* 0x008ee20008000800 */
[----:B------:R-:W-:Y:S01]  /*0cd0*/  ISETP.GE.AND P0, PT, R13, R14, PT ;  /* 0x0000000e0d00720c */ /* 0x000fe20003f06270 */
[----:B------:R-:W-:Y:S01]  /*0ce0*/  BSSY.RECONVERGENT B0, `(.L_x_12) ;  /* 0x000002a000007945 */ /* 0x000fe20003800200 */
[----:B------:R-:W-:-:S04]  /*0cf0*/  IMAD.MOV.U32 R21, RZ, RZ, -0x800000 ;  /* 0xff800000ff157424 */ /* 0x000fc800078e00ff */
[----:B01----:R-:W0:Y:S01]  /*0d00*/  LDC.64 R2, c[0x0][0x380] ;  /* 0x0000e000ff027b82 */ /* 0x003e220000000a00 */
[----:B---3--:R-:W-:Y:S01]  /*0d10*/  MOV R23, UR5 ;  /* 0x0000000500177c02 */ /* 0x008fe20008000f00 */
[----:B--2---:R-:W-:-:S04]  /*0d20*/  IMAD R18, R5, UR7, R16 ;  /* 0x0000000705127c24 */ /* 0x004fc8000f8e0210 */
[----:B------:R-:W-:-:S03]  /*0d30*/  IMAD.WIDE R4, R18, R23, RZ ;  /* 0x0000001712047225 */ /* 0x000fc600078e02ff */
[----:B0-----:R-:W-:-:S04]  /*0d40*/  LEA R2, P1, R4, R2, 0x2 ;  /* 0x0000000204027211 */ /* 0x001fc800078210ff */
[----:B------:R-:W-:Y:S01]  /*0d50*/  LEA.HI.X R3, R4, R3, R5, 0x2, P1 ;  /* 0x0000000304037211 */ /* 0x000fe200008f1405 */
[----:B------:R-:W-:Y:S08]  /*0d60*/  @P0 BRA `(.L_x_13) ;  /* 0x0000000000840947 */ /* 0x000ff00003800000 */
[----:B------:R-:W-:Y:S01]  /*0d70*/  ISETP.GT.AND P1, PT, R23, RZ, PT ;  /* 0x000000ff1700720c */ /* 0x000fe20003f24270 */
[----:B------:R-:W-:-:S12]  /*0d80*/  IMAD.MOV.U32 R21, RZ, RZ, -0x800000 ;  /* 0xff800000ff157424 */ /* 0x000fd800078e00ff */
[----:B------:R-:W-:Y:S05]  /*0d90*/  @P1 BRA `(.L_x_14) ;  /* 0x0000000000181947 */ /* 0x000fea0003800000 */
[----:B------:R-:W-:-:S07]  /*0da0*/  MOV R5, R13 ;  /* 0x0000000d00057202 */ /* 0x000fce0000000f00 */
.L_x_15:
[----:B------:R-:W-:Y:S01]  /*0db0*/  VIADD R5, R5, UR8 ;  /* 0x0000000805057c36 */ /* 0x000fe20008000000 */
[----:B------:R-:W-:-:S04]  /*0dc0*/  FMNMX R21, R12, R21, !PT ;  /* 0x000000150c157209 */ /* 0x000fc80007800000 */
[----:B------:R-:W-:-:S13]  /*0dd0*/  ISETP.GE.AND P1, PT, R5, R14, PT ;  /* 0x0000000e0500720c */ /* 0x000fda0003f26270 */
[----:B------:R-:W-:Y:S05]  /*0de0*/  @!P1 BRA `(.L_x_15) ;  /* 0xfffffffc00f09947 */ /* 0x000fea000383ffff */
[----:B------:R-:W-:Y:S05]  /*0df0*/  BRA `(.L_x_13) ;  /* 0x0000000000607947 */ /* 0x000fea0003800000 */
.L_x_14:
[----:B------:R-:W-:-:S07]  /*0e00*/  IMAD.MOV.U32 R19, RZ, RZ, R13 ;  /* 0x000000ffff137224 */ /* 0x000fce00078e000d */
.L_x_17:
[----:B------:R-:W0:Y:S01]  /*0e10*/  S2R R5, SR_CgaCtaId ;  /* 0x0000000000057919 */ /* 0x000e220000008800 */
[----:B------:R-:W1:Y:S01]  /*0e20*/  LDC R23, c[0x0][0x3a4] ;  /* 0x0000e900ff177b82 */ /* 0x000e620000000800 */
[----:B------:R-:W-:Y:S01]  /*0e30*/  MOV R4, 0x400 ;  /* 0x0000040000047802 */ /* 0x000fe20000000f00 */
[----:B------:R-:W-:Y:S01]  /*0e40*/  HFMA2 R20, -RZ, RZ, 0, 0 ;  /* 0x00000000ff147431 */ /* 0x000fe200000001ff */
[----:B------:R-:W-:Y:S01]  /*0e50*/  MOV R0, R19 ;  /* 0x0000001300007202 */ /* 0x000fe20000000f00 */
[----:B------:R-:W-:Y:S02]  /*0e60*/  VIADD R19, R19, UR8 ;  /* 0x0000000813137c36 */ /* 0x000fe40008000000 */
[----:B------:R-:W-:Y:S02]  /*0e70*/  VIADD R4, R4, 0x80 ;  /* 0x0000008004047836 */ /* 0x000fe40000000000 */
[----:B------:R-:W-:Y:S01]  /*0e80*/  IMAD.MOV.U32 R22, RZ, RZ, RZ ;  /* 0x000000ffff167224 */ /* 0x000fe200078e00ff */
[----:B------:R-:W-:-:S02]  /*0e90*/  ISETP.GE.AND P2, PT, R19, R14, PT ;  /* 0x0000000e1300720c */ /* 0x000fc40003f46270 */
[----:B0-----:R-:W-:-:S11]  /*0ea0*/  LEA R25, R5, R4, 0x18 ;  /* 0x0000000405197211 */ /* 0x001fd600078ec0ff */
.L_x_16:
[----:B------:R-:W-:-:S06]  /*0eb0*/  IMAD.WIDE.U32 R4, R22, 0x4, R2 ;  /* 0x0000000416047825 */ /* 0x000fcc00078e0002 */
[----:B------:R-:W2:Y:S01]  /*0ec0*/  LDG.E.CONSTANT R5, desc[UR10][R4.64] ;  /* 0x0000000a04057981 */ /* 0x000ea2000c1e9900 */
[----:B-1----:R-:W-:Y:S01]  /*0ed0*/  IMAD R24, R0, R23, R22 ;  /* 0x0000001700187224 */ /* 0x002fe200078e0216 */
[----:B------:R-:W-:-:S03]  /*0ee0*/  IADD3 R22, PT, PT, R22, 0x1, RZ ;  /* 0x0000000116167810 */ /* 0x000fc60007ffe0ff */
[----:B------:R-:W-:Y:S01]  /*0ef0*/  IMAD R24, R24, 0x4, R25 ;  /* 0x0000000418187824 */ /* 0x000fe200078e0219 */
[----:B------:R-:W-:-:S05]  /*0f00*/  ISETP.NE.AND P1, PT, R22, R23, PT ;  /* 0x000000171600720c */ /* 0x000fca0003f25270 */
[----:B------:R-:W2:Y:S02]  /*0f10*/  LDS R24, [R24] ;  /* 0x0000000018187984 */ /* 0x000ea40000000800 */
[----:B--2---:R-:W-:-:S06]  /*0f20*/  FFMA R20, R5, R24, R20 ;  /* 0x0000001805147223 */ /* 0x004fcc0000000014 */
[----:B------:R-:W-:Y:S05]  /*0f30*/  @P1 BRA `(.L_x_16) ;  /* 0xfffffffc00dc1947 */ /* 0x000fea000383ffff */
[----:B------:R-:W0:Y:S02]  /*0f40*/  LDCU UR5, c[0x0][0x3ac] ;  /* 0x00007580ff0577ac */ /* 0x000e240008000800 */
[----:B0-----:R-:W-:-:S05]  /*0f50*/  FMUL R20, R20, UR5 ;  /* 0x0000000514147c20 */ /* 0x001fca0008400000 */
[----:B------:R-:W-:Y:S01]  /*0f60*/  FMNMX R21, R20, R21, !PT ;  /* 0x0000001514157209 */ /* 0x000fe20007800000 */
[----:B------:R-:W-:Y:S06]  /*0f70*/  @!P2 BRA `(.L_x_17) ;  /* 0xfffffffc00a4a947 */ /* 0x000fec000383ffff */
.L_x_13:
[----:B------:R-:W-:Y:S05]  /*0f80*/  BSYNC.RECONVERGENT B0 ;  /* 0x0000000000007941 */ /* 0x000fea0003800200 */
.L_x_12:
[----:B------:R-:W0:Y:S01]  /*0f90*/  SHFL.DOWN PT, R0, R21, 0x10, 0x1f ;  /* 0x0a001f0015007f89 */ /* 0x000e2200000e0000 */
[----:B------:R-:W1:Y:S01]  /*0fa0*/  S2R R19, SR_TID.X ;  /* 0x0000000000137919 */ /* 0x000e620000002100 */
[----:B0-----:R-:W-:-:S05]  /*0fb0*/  FMNMX R0, R0, R21, !PT ;  /* 0x0000001500007209 */ /* 0x001fca0007800000 */
[----:B------:R-:W0:Y:S01]  /*0fc0*/  SHFL.DOWN PT, R5, R0, 0x8, 0x1f ;  /* 0x09001f0000057f89 */ /* 0x000e2200000e0000 */
[----:B-1----:R-:W-:-:S13]  /*0fd0*/  LOP3.LUT P1, RZ, R19, 0x1f, RZ, 0xc0, !PT ;  /* 0x0000001f13ff7812 */ /* 0x002fda000782c0ff */
[----:B------:R-:W1:Y:S01]  /*0fe0*/  @!P1 S2R R22, SR_CgaCtaId ;  /* 0x0000000000169919 */ /* 0x000e620000008800 */
[----:B------:R-:W-:Y:S02]  /*0ff0*/  @!P1 MOV R21, 0x400 ;  /* 0x0000040000159802 */ /* 0x000fe40000000f00 */
[----:B0-----:R-:W-:-:S05]  /*1000*/  FMNMX R5, R0, R5, !PT ;  /* 0x0000000500057209 */ /* 0x001fca0007800000 */
[----:B------:R-:W0:Y:S01]  /*1010*/  SHFL.DOWN PT, R4, R5, 0x4, 0x1f ;  /* 0x08801f0005047f89 */ /* 0x000e2200000e0000 */
[----:B-1----:R-:W-:Y:S02]  /*1020*/  @!P1 LEA R0, R22, R21, 0x18 ;  /* 0x0000001516009211 */ /* 0x002fe400078ec0ff */
[----:B0-----:R-:W-:Y:S02]  /*1030*/  FMNMX R4, R5, R4, !PT ;  /* 0x0000000405047209 */ /* 0x001fe40007800000 */
[----:B------:R-:W-:-:S03]  /*1040*/  @!P1 LEA.HI R0, R19, R0, RZ, 0x1d ;  /* 0x0000000013009211 */ /* 0x000fc600078fe8ff */
[----:B------:R-:W0:Y:S02]  /*1050*/  SHFL.DOWN PT, R25, R4, 0x2, 0x1f ;  /* 0x08401f0004197f89 */ /* 0x000e2400000e0000 */
[----:B0-----:R-:W-:Y:S01]  /*1060*/  FMNMX R25, R4, R25, !PT ;  /* 0x0000001904197209 */ /* 0x001fe20007800000 */
[----:B------:R-:W-:-:S04]  /*1070*/  IMAD.MOV.U32 R4, RZ, RZ, -0x800000 ;  /* 0xff800000ff047424 */ /* 0x000fc800078e00ff */
[----:B------:R-:W0:Y:S02]  /*1080*/  SHFL.DOWN PT, R20, R25, 0x1, 0x1f ;  /* 0x08201f0019147f89 */ /* 0x000e2400000e0000 */
[----:B0-----:R-:W-:-:S05]  /*1090*/  FMNMX R21, R25, R20, !PT ;  /* 0x0000001419157209 */ /* 0x001fca0007800000 */
[----:B------:R0:W-:Y:S01]  /*10a0*/  @!P1 STS [R0], R21 ;  /* 0x0000001500009388 */ /* 0x0001e20000000800 */
[----:B------:R-:W-:Y:S01]  /*10b0*/  BAR.SYNC.DEFER_BLOCKING 0x0 ;  /* 0x0000000000007b1d */ /* 0x000fe20000010000 */
[----:B------:R-:W-:-:S13]  /*10c0*/  ISETP.GT.U32.AND P1, PT, R19, 0x1f, PT ;  /* 0x0000001f1300780c */ /* 0x000fda0003f24070 */
[----:B0-----:R-:W-:Y:S05]  /*10d0*/  @P1 BRA `(.L_x_18) ;  /* 0x00000000005c1947 */ /* 0x001fea0003800000 */
[----:B------:R-:W-:Y:S01]  /*10e0*/  UIADD3 UR5, UPT, UPT, UR8, 0x1f, URZ ;  /* 0x0000001f08057890 */ /* 0x000fe2000fffe0ff */
[----:B------:R-:W-:-:S03]  /*10f0*/  IMAD.MOV.U32 R20, RZ, RZ, -0x800000 ;  /* 0xff800000ff147424 */ /* 0x000fc600078e00ff */
[----:B------:R-:W-:-:S06]  /*1100*/  USHF.R.U32.HI UR5, URZ, 0x5, UR5 ;  /* 0x00000005ff057899 */ /* 0x000fcc0008011605 */
[----:B------:R-:W-:Y:S01]  /*1110*/  ISETP.GE.U32.AND P1, PT, R19, UR5, PT ;  /* 0x0000000513007c0c */ /* 0x000fe2000bf26070 */
[----:B------:R-:W-:-:S12]  /*1120*/  UMOV UR5, 0xffffffff ;  /* 0xffffffff00057882 */ /* 0x000fd80000000000 */
[----:B------:R-:W0:Y:S01]  /*1130*/  @!P1 S2R R5, SR_CgaCtaId ;  /* 0x0000000000059919 */ /* 0x000e220000008800 */
[----:B------:R-:W-:-:S04]  /*1140*/  @!P1 MOV R0, 0x400 ;  /* 0x0000040000009802 */ /* 0x000fc80000000f00 */
[----:B0-----:R-:W-:-:S04]  /*1150*/  @!P1 LEA R0, R5, R0, 0x18 ;  /* 0x0000000005009211 */ /* 0x001fc800078ec0ff */
[----:B------:R-:W-:-:S05]  /*1160*/  @!P1 LEA R0, R19, R0, 0x2 ;  /* 0x0000000013009211 */ /* 0x000fca00078e10ff */
[----:B------:R0:W1:Y:S01]  /*1170*/  @!P1 LDS R20, [R0] ;  /* 0x0000000000149984 */ /* 0x0000620000000800 */
[----:B------:R-:W-:Y:S01]  /*1180*/  ISETP.NE.AND P1, PT, R19, RZ, PT ;  /* 0x000000ff1300720c */ /* 0x000fe20003f25270 */
[----:B------:R-:W-:-:S12]  /*1190*/  BRA.DIV UR5, `(.L_x_19) ;  /* 0x0000001205ec7947 */ /* 0x000fd8000b800000 */
[----:B-1----:R-:W1:Y:S02]  /*11a0*/  SHFL.DOWN PT, R22, R20, 0x10, 0x1f ;  /* 0x0a001f0014167f89 */ /* 0x002e6400000e0000 */
[----:B-1----:R-:W-:-:S05]  /*11b0*/  FMNMX R21, R22, R20, !PT ;  /* 0x0000001416157209 */ /* 0x002fca0007800000 */
[----:B------:R-:W1:Y:S02]  /*11c0*/  SHFL.DOWN PT, R22, R21, 0x8, 0x1f ;  /* 0x09001f0015167f89 */ /* 0x000e6400000e0000 */
[----:B-1----:R-:W-:-:S05]  /*11d0*/  FMNMX R24, R21, R22, !PT ;  /* 0x0000001615187209 */ /* 0x002fca0007800000 */
[----:B------:R-:W1:Y:S02]  /*11e0*/  SHFL.DOWN PT, R22, R24, 0x4, 0x1f ;  /* 0x08801f0018167f89 */ /* 0x000e6400000e0000 */
[----:B-1----:R-:W-:-:S05]  /*11f0*/  FMNMX R25, R24, R22, !PT ;  /* 0x0000001618197209 */ /* 0x002fca0007800000 */
[----:B------:R-:W1:Y:S02]  /*1200*/  SHFL.DOWN PT, R22, R25, 0x2, 0x1f ;  /* 0x08401f0019167f89 */ /* 0x000e6400000e0000 */
[----:B-1----:R-:W-:-:S05]  /*1210*/  FMNMX R26, R25, R22, !PT ;  /* 0x00000016191a7209 */ /* 0x002fca0007800000 */
[----:B------:R1:W2:Y:S02]  /*1220*/  SHFL.DOWN PT, R22, R26, 0x1, 0x1f ;  /* 0x08201f001a167f89 */ /* 0x0002a400000e0000 */
.L_x_52:
[----:B--2---:R-:W-:-:S04]  /*1230*/  FMNMX R22, R26, R22, !PT ;  /* 0x000000161a167209 */ /* 0x004fc80007800000 */
[----:B------:R-:W-:-:S07]  /*1240*/  FSEL R4, R22, -INF , !P1 ;  /* 0xff80000016047808 */ /* 0x000fce0004800000 */
.L_x_18:
[----:B------:R-:W2:Y:S01]  /*1250*/  LDC R20, c[0x0][0x3b0] ;  /* 0x0000ec00ff147b82 */ /* 0x000ea20000000800 */
[----:B------:R-:W-:Y:S01]  /*1260*/  ISETP.NE.AND P1, PT, R19, RZ, PT ;  /* 0x000000ff1300720c */ /* 0x000fe20003f25270 */
[----:B------:R-:W-:Y:S05]  /*1270*/  WARPSYNC.ALL ;  /* 0x0000000000007948 */ /* 0x000fea0003800000 */
[----:B------:R-:W-:Y:S01]  /*1280*/  IMAD R21, R16, 0x4, R11 ;  /* 0x0000000410157824 */ /* 0x000fe200078e020b */
[----:B------:R-:W-:Y:S03]  /*1290*/  BSSY.RECONVERGENT B0, `(.L_x_20) ;  /* 0x0000012000007945 */ /* 0x000fe60003800200 */
[----:B--2---:R-:W-:Y:S01]  /*12a0*/  IMAD R20, R20, 0x4, R21 ;  /* 0x0000000414147824 */ /* 0x004fe200078e0215 */
[----:B------:R-:W-:Y:S06]  /*12b0*/  BAR.SYNC.DEFER_BLOCKING 0x0 ;  /* 0x0000000000007b1d */ /* 0x000fec0000010000 */
[----:B------:R-:W-:Y:S05]  /*12c0*/  @P1 BRA `(.L_x_21) ;  /* 0x0000000000381947 */ /* 0x000fea0003800000 */
[----:B0-----:R-:W-:Y:S01]  /*12d0*/  LEA R0, R16, R9, 0x2 ;  /* 0x0000000910007211 */ /* 0x001fe200078e10ff */
[----:B------:R-:W-:-:S04]  /*12e0*/  IMAD.MOV.U32 R5, RZ, RZ, RZ ;  /* 0x000000ffff057224 */ /* 0x000fc800078e00ff */
[----:B------:R-:W0:Y:S02]  /*12f0*/  LDS R25, [R0] ;  /* 0x0000000000197984 */ /* 0x000e240000000800 */
[C---:B0-----:R-:W-:Y:S02]  /*1300*/  FMNMX R4, R25.reuse, R4, !PT ;  /* 0x0000000419047209 */ /* 0x041fe40007800000 */
[----:B------:R-:W-:-:S03]  /*1310*/  FSETP.NEU.AND P2, PT, R25, -INF , PT ;  /* 0xff8000001900780b */ /* 0x000fc60003f4d000 */
[----:B------:R0:W-:Y:S10]  /*1320*/  STS [R21], R4 ;  /* 0x0000000415007388 */ /* 0x0001f40000000800 */
[----:B0-----:R-:W-:Y:S05]  /*1330*/  @!P2 BRA `(.L_x_22) ;  /* 0x000000000018a947 */ /* 0x001fea0003800000 */
[----:B------:R-:W-:-:S04]  /*1340*/  FADD R0, R25, -R4 ;  /* 0x8000000419007221 */ /* 0x000fc80000000000 */
[----:B------:R-:W-:-:S05]  /*1350*/  FMUL R0, R0, 1.4426950216293334961 ;  /* 0x3fb8aa3b00007820 */ /* 0x000fca0000400000 */
[----:B------:R-:W-:-:S13]  /*1360*/  FSETP.GEU.AND P2, PT, R0, -126, PT ;  /* 0xc2fc00000000780b */ /* 0x000fda0003f4e000 */
[----:B------:R-:W-:-:S04]  /*1370*/  @!P2 FMUL R0, R0, 0.5 ;  /* 0x3f0000000000a820 */ /* 0x000fc80000400000 */
[----:B------:R-:W0:Y:S02]  /*1380*/  MUFU.EX2 R5, R0 ;  /* 0x0000000000057308 */ /* 0x000e240000000800 */
[----:B0-----:R-:W-:-:S07]  /*1390*/  @!P2 FMUL R5, R5, R5 ;  /* 0x000000050505a220 */ /* 0x001fce0000400000 */
.L_x_22:
[----:B------:R2:W-:Y:S02]  /*13a0*/  STS [R20], R5 ;  /* 0x0000000514007388 */ /* 0x0005e40000000800 */
.L_x_21:
[----:B------:R-:W-:Y:S05]  /*13b0*/  BSYNC.RECONVERGENT B0 ;  /* 0x0000000000007941 */ /* 0x000fea0003800200 */
.L_x_20:
[----:B------:R-:W-:Y:S01]  /*13c0*/  BAR.SYNC.DEFER_BLOCKING 0x0 ;  /* 0x0000000000007b1d */ /* 0x000fe20000010000 */
[----:B0-----:R-:W-:-:S05]  /*13d0*/  IMAD.MOV.U32 R0, RZ, RZ, RZ ;  /* 0x000000ffff007224 */ /* 0x001fca00078e00ff */
[----:B------:R-:W0:Y:S01]  /*13e0*/  LDCU UR5, c[0x0][0x3a4] ;  /* 0x00007480ff0577ac */ /* 0x000e220008000800 */
[----:B------:R-:W-:Y:S01]  /*13f0*/  BSSY.RECONVERGENT B0, `(.L_x_23) ;  /* 0x0000038000007945 */ /* 0x000fe20003800200 */
[----:B------:R-:W3:Y:S03]  /*1400*/  LDS R21, [R21] ;  /* 0x0000000015157984 */ /* 0x000ee60000000800 */
[----:B------:R-:W-:Y:S05]  /*1410*/  @P0 BRA `(.L_x_24) ;  /* 0x0000000000d40947 */ /* 0x000fea0003800000 */
[----:B------:R-:W-:-:S13]  /*1420*/  ISETP.GE.AND P0, PT, R23, 0x1, PT ;  /* 0x000000011700780c */ /* 0x000fda0003f06270 */
[----:B------:R-:W-:Y:S05]  /*1430*/  @!P0 BRA `(.L_x_25) ;  /* 0x00000000008c8947 */ /* 0x000fea0003800000 */
[----:B------:R-:W-:Y:S01]  /*1440*/  HFMA2 R0, -RZ, RZ, 0, 0 ;  /* 0x00000000ff007431 */ /* 0x000fe200000001ff */
[----:B------:R-:W-:Y:S01]  /*1450*/  BSSY.RECONVERGENT B1, `(.L_x_26) ;  /* 0x0000020000017945 */ /* 0x000fe20003800200 */
[----:B------:R-:W-:-:S07]  /*1460*/  IMAD.MOV.U32 R23, RZ, RZ, R19 ;  /* 0x000000ffff177224 */ /* 0x000fce00078e0013 */
.L_x_28:
[----:B--2-4-:R-:W1:Y:S01]  /*1470*/  S2R R5, SR_CgaCtaId ;  /* 0x0000000000057919 */ /* 0x014e620000008800 */
[----:B------:R-:W-:Y:S01]  /*1480*/  MOV R4, 0x400 ;  /* 0x0000040000047802 */ /* 0x000fe20000000f00 */
[----:B------:R-:W-:Y:S01]  /*1490*/  IMAD.MOV.U32 R22, RZ, RZ, RZ ;  /* 0x000000ffff167224 */ /* 0x000fe200078e00ff */
[----:B------:R-:W-:-:S03]  /*14a0*/  MOV R24, RZ ;  /* 0x000000ff00187202 */ /* 0x000fc60000000f00 */
[----:B------:R-:W-:-:S05]  /*14b0*/  VIADD R4, R4, 0x80 ;  /* 0x0000008004047836 */ /* 0x000fca0000000000 */
[----:B-1----:R-:W-:-:S07]  /*14c0*/  LEA R26, R5, R4, 0x18 ;  /* 0x00000004051a7211 */ /* 0x002fce00078ec0ff */
.L_x_27:
[----:B------:R-:W-:-:S06]  /*14d0*/  IMAD.WIDE.U32 R4, R22, 0x4, R2 ;  /* 0x0000000416047825 */ /* 0x000fcc00078e0002 */
[----:B------:R-:W2:Y:S01]  /*14e0*/  LDG.E.CONSTANT R5, desc[UR10][R4.64] ;  /* 0x0000000a04057981 */ /* 0x000ea2000c1e9900 */
[----:B0-----:R-:W-:Y:S01]  /*14f0*/  IMAD R25, R23, UR5, R22 ;  /* 0x0000000517197c24 */ /* 0x001fe2000f8e0216 */
[----:B------:R-:W-:-:S03]  /*1500*/  IADD3 R22, PT, PT, R22, 0x1, RZ ;  /* 0x0000000116167810 */ /* 0x000fc60007ffe0ff */
[----:B------:R-:W-:Y:S01]  /*1510*/  IMAD R25, R25, 0x4, R26 ;  /* 0x0000000419197824 */ /* 0x000fe200078e021a */
[----:B------:R-:W-:-:S05]  /*1520*/  ISETP.NE.AND P0, PT, R22, UR5, PT ;  /* 0x0000000516007c0c */ /* 0x000fca000bf05270 */
[----:B------:R-:W2:Y:S02]  /*1530*/  LDS R25, [R25] ;  /* 0x0000000019197984 */ /* 0x000ea40000000800 */
[----:B--2---:R-:W-:-:S06]  /*1540*/  FFMA R24, R5, R25, R24 ;  /* 0x0000001905187223 */ /* 0x004fcc0000000018 */
[----:B------:R-:W-:Y:S05]  /*1550*/  @P0 BRA `(.L_x_27) ;  /* 0xfffffffc00dc0947 */ /* 0x000fea000383ffff */
[----:B------:R-:W3:Y:S02]  /*1560*/  LDCU UR9, c[0x0][0x3ac] ;  /* 0x00007580ff0977ac */ /* 0x000ee40008000800 */
[----:B---3--:R-:W-:Y:S01]  /*1570*/  FFMA R24, R24, UR9, -R21 ;  /* 0x0000000918187c23 */ /* 0x008fe20008000815 */
[----:B------:R-:W0:Y:S03]  /*1580*/  LDCU UR9, c[0x0][0x3b4] ;  /* 0x00007680ff0977ac */ /* 0x000e260008000800 */
[----:B------:R-:W-:-:S05]  /*1590*/  FMUL R24, R24, 1.4426950216293334961 ;  /* 0x3fb8aa3b18187820 */ /* 0x000fca0000400000 */
[----:B------:R-:W-:Y:S01]  /*15a0*/  FSETP.GEU.AND P0, PT, R24, -126, PT ;  /* 0xc2fc00001800780b */ /* 0x000fe20003f0e000 */
[----:B0-----:R-:W-:Y:S02]  /*15b0*/  IMAD R25, R16, UR9, R23 ;  /* 0x0000000910197c24 */ /* 0x001fe4000f8e0217 */
[----:B------:R-:W-:-:S10]  /*15c0*/  VIADD R23, R23, UR8 ;  /* 0x0000000817177c36 */ /* 0x000fd40008000000 */
[----:B------:R-:W-:Y:S01]  /*15d0*/  @!P0 FMUL R24, R24, 0.5 ;  /* 0x3f00000018188820 */ /* 0x000fe20000400000 */
[----:B------:R-:W-:-:S03]  /*15e0*/  IMAD R4, R25, 0x4, R8 ;  /* 0x0000000419047824 */ /* 0x000fc600078e0208 */
[----:B------:R-:W0:Y:S02]  /*15f0*/  MUFU.EX2 R5, R24 ;  /* 0x0000001800057308 */ /* 0x000e240000000800 */
[----:B0-----:R-:W-:Y:S01]  /*1600*/  @!P0 FMUL R5, R5, R5 ;  /* 0x0000000505058220 */ /* 0x001fe20000400000 */
[----:B------:R-:W-:-:S03]  /*1610*/  ISETP.GE.AND P0, PT, R23, R14, PT ;  /* 0x0000000e1700720c */ /* 0x000fc60003f06270 */
[----:B------:R-:W-:Y:S01]  /*1620*/  FADD R0, R5, R0 ;  /* 0x0000000005007221 */ /* 0x000fe20000000000 */
[----:B------:R4:W-:Y:S09]  /*1630*/  STS [R4], R5 ;  /* 0x0000000504007388 */ /* 0x0009f20000000800 */
[----:B------:R-:W-:Y:S05]  /*1640*/  @!P0 BRA `(.L_x_28) ;  /* 0xfffffffc00888947 */ /* 0x000fea000383ffff */
[----:B------:R-:W-:Y:S05]  /*1650*/  BSYNC.RECONVERGENT B1 ;  /* 0x0000000000017941 */ /* 0x000fea0003800200 */
.L_x_26:
[----:B------:R-:W-:Y:S05]  /*1660*/  BRA `(.L_x_24) ;  /* 0x0000000000407947 */ /* 0x000fea0003800000 */
.L_x_25:
[----:B---3--:R-:W-:Y:S01]  /*1670*/  FADD R0, R12, -R21 ;  /* 0x800000150c007221 */ /* 0x008fe20000000000 */
[----:B------:R-:W3:Y:S01]  /*1680*/  LDC R4, c[0x0][0x3b4] ;  /* 0x0000ed00ff047b82 */ /* 0x000ee20000000800 */
[----:B--2---:R-:W-:Y:S02]  /*1690*/  IMAD.MOV.U32 R5, RZ, RZ, R19 ;  /* 0x000000ffff057224 */ /* 0x004fe400078e0013 */
[----:B------:R-:W-:Y:S01]  /*16a0*/  FMUL R2, R0, 1.4426950216293334961 ;  /* 0x3fb8aa3b00027820 */ /* 0x000fe20000400000 */
[----:B------:R-:W-:-:S04]  /*16b0*/  MOV R0, RZ ;  /* 0x000000ff00007202 */ /* 0x000fc80000000f00 */
[----:B------:R-:W-:-:S13]  /*16c0*/  FSETP.GEU.AND P0, PT, R2, -126, PT ;  /* 0xc2fc00000200780b */ /* 0x000fda0003f0e000 */
[----:B------:R-:W-:-:S04]  /*16d0*/  @!P0 FMUL R2, R2, 0.5 ;  /* 0x3f00000002028820 */ /* 0x000fc80000400000 */
[----:B------:R-:W2:Y:S02]  /*16e0*/  MUFU.EX2 R3, R2 ;  /* 0x0000000200037308 */ /* 0x000ea40000000800 */
[----:B--2---:R-:W-:-:S07]  /*16f0*/  @!P0 FMUL R3, R3, R3 ;  /* 0x0000000303038220 */ /* 0x004fce0000400000 */
.L_x_29:
[----:B---3--:R-:W-:Y:S01]  /*1700*/  IMAD R23, R16, R4, R5 ;  /* 0x0000000410177224 */ /* 0x008fe200078e0205 */
[----:B------:R-:W-:Y:S01]  /*1710*/  IADD3 R5, PT, PT, R5, UR8, RZ ;  /* 0x0000000805057c10 */ /* 0x000fe2000fffe0ff */
[----:B------:R-:W-:Y:S02]  /*1720*/  FADD R0, R3, R0 ;  /* 0x0000000003007221 */ /* 0x000fe40000000000 */
[----:B--2---:R-:W-:Y:S01]  /*1730*/  IMAD R2, R23, 0x4, R8 ;  /* 0x0000000417027824 */ /* 0x004fe200078e0208 */
[----:B------:R-:W-:-:S04]  /*1740*/  ISETP.GE.AND P0, PT, R5, R14, PT ;  /* 0x0000000e0500720c */ /* 0x000fc80003f06270 */
[----:B------:R2:W-:Y:S09]  /*1750*/  STS [R2], R3 ;  /* 0x0000000302007388 */ /* 0x0005f20000000800 */
[----:B------:R-:W-:Y:S05]  /*1760*/  @!P0 BRA `(.L_x_29) ;  /* 0xfffffffc00e48947 */ /* 0x000fea000383ffff */
.L_x_24:
[----:B0-----:R-:W-:Y:S05]  /*1770*/  BSYNC.RECONVERGENT B0 ;  /* 0x0000000000007941 */ /* 0x001fea0003800200 */
.L_x_23:
[----:B--2---:R-:W0:Y:S01]  /*1780*/  SHFL.DOWN PT, R3, R0, 0x10, 0x1f ;  /* 0x0a001f0000037f89 */ /* 0x004e2200000e0000 */
[----:B------:R-:W-:-:S13]  /*1790*/  LOP3.LUT P0, RZ, R19, 0x1f, RZ, 0xc0, !PT ;  /* 0x0000001f13ff7812 */ /* 0x000fda000780c0ff */
[----:B------:R-:W2:Y:S01]  /*17a0*/  @!P0 S2R R25, SR_CgaCtaId ;  /* 0x0000000000198919 */ /* 0x000ea20000008800 */
[----:B0-----:R-:W-:Y:S01]  /*17b0*/  FADD R3, R3, R0 ;  /* 0x0000000003037221 */ /* 0x001fe20000000000 */
[----:B------:R-:W-:-:S04]  /*17c0*/  @!P0 MOV R0, 0x400 ;  /* 0x0000040000008802 */ /* 0x000fc80000000f00 */
[----:B------:R-:W0:Y:S01]  /*17d0*/  SHFL.DOWN PT, R2, R3, 0x8, 0x1f ;  /* 0x09001f0003027f89 */ /* 0x000e2200000e0000 */
[----:B--2---:R-:W-:-:S04]  /*17e0*/  @!P0 LEA R0, R25, R0, 0x18 ;  /* 0x0000000019008211 */ /* 0x004fc800078ec0ff */
[----:B------:R-:W-:Y:S01]  /*17f0*/  @!P0 LEA.HI R0, R19, R0, RZ, 0x1d ;  /* 0x0000000013008211 */ /* 0x000fe200078fe8ff */
[----:B0-----:R-:W-:-:S05]  /*1800*/  FADD R2, R3, R2 ;  /* 0x0000000203027221 */ /* 0x001fca0000000000 */
[----:B----4-:R-:W0:Y:S02]  /*1810*/  SHFL.DOWN PT, R5, R2, 0x4, 0x1f ;  /* 0x08801f0002057f89 */ /* 0x010e2400000e0000 */
[----:B0-----:R-:W-:Y:S01]  /*1820*/  FADD R5, R2, R5 ;  /* 0x0000000502057221 */ /* 0x001fe20000000000 */
[----:B------:R-:W-:-:S04]  /*1830*/  IMAD.MOV.U32 R2, RZ, RZ, RZ ;  /* 0x000000ffff027224 */ /* 0x000fc800078e00ff */
[----:B------:R-:W0:Y:S02]  /*1840*/  SHFL.DOWN PT, R4, R5, 0x2, 0x1f ;  /* 0x08401f0005047f89 */ /* 0x000e2400000e0000 */
[----:B0-----:R-:W-:-:S05]  /*1850*/  FADD R4, R5, R4 ;  /* 0x0000000405047221 */ /* 0x001fca0000000000 */
[----:B------:R-:W0:Y:S02]  /*1860*/  SHFL.DOWN PT, R23, R4, 0x1, 0x1f ;  /* 0x08201f0004177f89 */ /* 0x000e2400000e0000 */
[----:B0-----:R-:W-:-:S05]  /*1870*/  FADD R23, R4, R23 ;  /* 0x0000001704177221 */ /* 0x001fca0000000000 */
[----:B------:R0:W-:Y:S01]  /*1880*/  @!P0 STS [R0], R23 ;  /* 0x0000001700008388 */ /* 0x0001e20000000800 */
[----:B------:R-:W-:Y:S01]  /*1890*/  BAR.SYNC.DEFER_BLOCKING 0x0 ;  /* 0x0000000000007b1d */ /* 0x000fe20000010000 */
[----:B------:R-:W-:-:S13]  /*18a0*/  ISETP.GT.U32.AND P0, PT, R19, 0x1f, PT ;  /* 0x0000001f1300780c */ /* 0x000fda0003f04070 */
[----:B0-----:R-:W-:Y:S05]  /*18b0*/  @P0 BRA `(.L_x_30) ;  /* 0x00000000005c0947 */ /* 0x001fea0003800000 */
[----:B------:R-:W-:Y:S01]  /*18c0*/  UIADD3 UR5, UPT, UPT, UR8, 0x1f, URZ ;  /* 0x0000001f08057890 */ /* 0x000fe2000fffe0ff */
[----:B------:R-:W-:-:S03]  /*18d0*/  IMAD.MOV.U32 R2, RZ, RZ, RZ ;  /* 0x000000ffff027224 */ /* 0x000fc600078e00ff */
[----:B------:R-:W-:-:S06]  /*18e0*/  USHF.R.U32.HI UR5, URZ, 0x5, UR5 ;  /* 0x00000005ff057899 */ /* 0x000fcc0008011605 */
[----:B------:R-:W-:Y:S01]  /*18f0*/  ISETP.GE.U32.AND P0, PT, R19, UR5, PT ;  /* 0x0000000513007c0c */ /* 0x000fe2000bf06070 */
[----:B------:R-:W-:-:S12]  /*1900*/  UMOV UR5, 0xffffffff ;  /* 0xffffffff00057882 */ /* 0x000fd80000000000 */
[----:B------:R-:W0:Y:S01]  /*1910*/  @!P0 S2R R3, SR_CgaCtaId ;  /* 0x0000000000038919 */ /* 0x000e220000008800 */
[----:B------:R-:W-:-:S04]  /*1920*/  @!P0 MOV R0, 0x400 ;  /* 0x0000040000008802 */ /* 0x000fc80000000f00 */
[----:B0-----:R-:W-:-:S04]  /*1930*/  @!P0 LEA R0, R3, R0, 0x18 ;  /* 0x0000000003008211 */ /* 0x001fc800078ec0ff */
[----:B------:R-:W-:-:S05]  /*1940*/  @!P0 LEA R0, R19, R0, 0x2 ;  /* 0x0000000013008211 */ /* 0x000fca00078e10ff */
[----:B------:R0:W2:Y:S01]  /*1950*/  @!P0 LDS R2, [R0] ;  /* 0x0000000000028984 */ /* 0x0000a20000000800 */
[----:B------:R-:W-:Y:S01]  /*1960*/  ISETP.NE.AND P0, PT, R19, RZ, PT ;  /* 0x000000ff1300720c */ /* 0x000fe20003f05270 */
[----:B------:R-:W-:-:S12]  /*1970*/  BRA.DIV UR5, `(.L_x_31) ;  /* 0x0000000e05747947 */ /* 0x000fd8000b800000 */
[----:B--2---:R-:W2:Y:S02]  /*1980*/  SHFL.DOWN PT, R22, R2, 0x10, 0x1f ;  /* 0x0a001f0002167f89 */ /* 0x004ea400000e0000 */
[----:B--2---:R-:W-:-:S05]  /*1990*/  FADD R3, R22, R2 ;  /* 0x0000000216037221 */ /* 0x004fca0000000000 */
[----:B------:R-:W2:Y:S02]  /*19a0*/  SHFL.DOWN PT, R22, R3, 0x8, 0x1f ;  /* 0x09001f0003167f89 */ /* 0x000ea400000e0000 */
[----:B--2---:R-:W-:-:S05]  /*19b0*/  FADD R23, R3, R22 ;  /* 0x0000001603177221 */ /* 0x004fca0000000000 */
[----:B------:R-:W2:Y:S02]  /*19c0*/  SHFL.DOWN PT, R22, R23, 0x4, 0x1f ;  /* 0x08801f0017167f89 */ /* 0x000ea400000e0000 */
[----:B--2---:R-:W-:-:S05]  /*19d0*/  FADD R24, R23, R22 ;  /* 0x0000001617187221 */ /* 0x004fca0000000000 */
[----:B------:R-:W2:Y:S02]  /*19e0*/  SHFL.DOWN PT, R22, R24, 0x2, 0x1f ;  /* 0x08401f0018167f89 */ /* 0x000ea400000e0000 */
[----:B--2---:R-:W-:-:S05]  /*19f0*/  FADD R25, R24, R22 ;  /* 0x0000001618197221 */ /* 0x004fca0000000000 */
[----:B------:R2:W4:Y:S02]  /*1a00*/  SHFL.DOWN PT, R22, R25, 0x1, 0x1f ;  /* 0x08201f0019167f89 */ /* 0x00052400000e0000 */
.L_x_58:
[----:B----4-:R-:W-:-:S05]  /*1a10*/  FADD R22, R25, R22 ;  /* 0x0000001619167221 */ /* 0x010fca0000000000 */
[----:B------:R-:W-:-:S07]  /*1a20*/  FSEL R2, R22, RZ, !P0 ;  /* 0x000000ff16027208 */ /* 0x000fce0004000000 */
.L_x_30:
[----:B------:R-:W-:Y:S05]  /*1a30*/  WARPSYNC.ALL ;  /* 0x0000000000007948 */ /* 0x000fea0003800000 */
[----:B------:R-:W-:Y:S06]  /*1a40*/  BAR.SYNC.DEFER_BLOCKING 0x0 ;  /* 0x0000000000007b1d */ /* 0x000fec0000010000 */
[----:B------:R-:W-:Y:S04]  /*1a50*/  BSSY.RECONVERGENT B0, `(.L_x_32) ;  /* 0x000001f000007945 */ /* 0x000fe80003800200 */
[----:B------:R-:W-:Y:S05]  /*1a60*/  @P1 BRA `(.L_x_33) ;  /* 0x0000000000741947 */ /* 0x000fea0003800000 */
[----:B------:R-:W-:Y:S01]  /*1a70*/  IMAD R4, R16, 0x4, R10 ;  /* 0x0000000410047824 */ /* 0x000fe200078e020a */
[----:B0-----:R-:W-:Y:S01]  /*1a80*/  LDS R0, [R20] ;  /* 0x0000000014007984 */ /* 0x001fe20000000800 */
[----:B------:R-:W-:Y:S03]  /*1a90*/  BSSY.RECONVERGENT B1, `(.L_x_34) ;  /* 0x0000011000017945 */ /* 0x000fe60003800200 */
[----:B------:R-:W0:Y:S02]  /*1aa0*/  LDS R5, [R4] ;  /* 0x0000000004057984 */ /* 0x000e240000000800 */
[----:B0-----:R-:W-:-:S04]  /*1ab0*/  FMUL R5, R5, R0 ;  /* 0x0000000005057220 */ /* 0x001fc80000400000 */
[----:B------:R-:W-:Y:S01]  /*1ac0*/  FADD R0, R5, R2 ;  /* 0x0000000205007221 */ /* 0x000fe20000000000 */
[----:B------:R-:W-:-:S03]  /*1ad0*/  FSETP.GT.AND P3, PT, R2, -R5, PT ;  /* 0x800000050200720b */ /* 0x000fc60003f64000 */
[----:B------:R-:W-:-:S05]  /*1ae0*/  VIADD R3, R0, 0x1800000 ;  /* 0x0180000000037836 */ /* 0x000fca0000000000 */
[----:B------:R-:W-:-:S04]  /*1af0*/  LOP3.LUT R3, R3, 0x7f800000, RZ, 0xc0, !PT ;  /* 0x7f80000003037812 */ /* 0x000fc800078ec0ff */
[----:B------:R-:W-:-:S13]  /*1b00*/  ISETP.GT.U32.AND P0, PT, R3, 0x1ffffff, PT ;  /* 0x01ffffff0300780c */ /* 0x000fda0003f04070 */
[----:B------:R-:W-:Y:S05]  /*1b10*/  @P0 BRA `(.L_x_35) ;  /* 0x0000000000100947 */ /* 0x000fea0003800000 */
[----:B------:R-:W-:-:S07]  /*1b20*/  MOV R22, 0x1b40 ;  /* 0x00001b4000167802 */ /* 0x000fce0000000f00 */
[----:B-123--:R-:W-:Y:S05]  /*1b30*/  CALL.REL.NOINC `($__internal_0_$__cuda_sm20_rcp_rn_f32_slowpath) ;  /* 0x0000000c00847944 */ /* 0x00efea0003c00000 */
[----:B------:R-:W-:Y:S01]  /*1b40*/  MOV R2, R23 ;  /* 0x0000001700027202 */ /* 0x000fe20000000f00 */
[----:B------:R-:W-:Y:S06]  /*1b50*/  BRA `(.L_x_36) ;  /* 0x0000000000107947 */ /* 0x000fec0003800000 */
.L_x_35:
[----:B------:R-:W0:Y:S02]  /*1b60*/  MUFU.RCP R3, R0 ;  /* 0x0000000000037308 */ /* 0x000e240000001000 */
[----:B0-----:R-:W-:-:S04]  /*1b70*/  FFMA R2, R0, R3, -1 ;  /* 0xbf80000000027423 */ /* 0x001fc80000000003 */
[----:B------:R-:W-:-:S04]  /*1b80*/  FADD.FTZ R2, -R2, -RZ ;  /* 0x800000ff02027221 */ /* 0x000fc80000010100 */
[----:B------:R-:W-:-:S07]  /*1b90*/  FFMA R2, R3, R2, R3 ;  /* 0x0000000203027223 */ /* 0x000fce0000000003 */
.L_x_36:
[----:B------:R-:W-:Y:S05]  /*1ba0*/  BSYNC.RECONVERGENT B1 ;  /* 0x0000000000017941 */ /* 0x000fea0003800200 */
.L_x_34:
[----:B------:R-:W-:Y:S01]  /*1bb0*/  FMUL R5, R5, R2 ;  /* 0x0000000205057220 */ /* 0x000fe20000400000 */
[----:B------:R-:W-:Y:S01]  /*1bc0*/  IMAD R22, R16, 0x4, R11 ;  /* 0x0000000410167824 */ /* 0x000fe200078e020b */
[----:B------:R-:W-:Y:S01]  /*1bd0*/  FSEL R3, R2, RZ, P3 ;  /* 0x000000ff02037208 */ /* 0x000fe20001800000 */
[----:B------:R-:W-:Y:S02]  /*1be0*/  IMAD R2, R16, 0x4, R9 ;  /* 0x0000000410027824 */ /* 0x000fe400078e0209 */
[----:B------:R-:W-:-:S05]  /*1bf0*/  FSEL R5, R5, RZ, P3 ;  /* 0x000000ff05057208 */ /* 0x000fca0001800000 */
[----:B------:R4:W-:Y:S04]  /*1c00*/  STS [R22], R5 ;  /* 0x0000000516007388 */ /* 0x0009e80000000800 */
[----:B------:R4:W-:Y:S04]  /*1c10*/  STS [R20], R3 ;  /* 0x0000000314007388 */ /* 0x0009e80000000800 */
[----:B---3--:R4:W-:Y:S04]  /*1c20*/  STS [R2], R21 ;  /* 0x0000001502007388 */ /* 0x0089e80000000800 */
[----:B------:R4:W-:Y:S02]  /*1c30*/  STS [R4], R0 ;  /* 0x0000000004007388 */ /* 0x0009e40000000800 */
.L_x_33:
[----:B------:R-:W-:Y:S05]  /*1c40*/  BSYNC.RECONVERGENT B0 ;  /* 0x0000000000007941 */ /* 0x000fea0003800200 */
.L_x_32:
[----:B------:R-:W5:Y:S01]  /*1c50*/  LDCU UR5, c[0x0][0x3a8] ;  /* 0x00007500ff0577ac */ /* 0x000f620008000800 */
[----:B------:R-:W-:Y:S01]  /*1c60*/  BSSY.RECONVERGENT B0, `(.L_x_37) ;  /* 0x0000082000007945 */ /* 0x000fe20003800200 */
[----:B------:R-:W0:Y:S01]  /*1c70*/  LDCU UR9, c[0x0][0x3b4] ;  /* 0x00007680ff0977ac */ /* 0x000e220008000800 */
[----:B------:R-:W-:Y:S01]  /*1c80*/  BAR.SYNC.DEFER_BLOCKING 0x0 ;  /* 0x0000000000007b1d */ /* 0x000fe20000010000 */
[----:B-----5:R-:W-:-:S13]  /*1c90*/  ISETP.GE.AND P0, PT, R19, UR5, PT ;  /* 0x0000000513007c0c */ /* 0x020fda000bf06270 */
[----:B0-----:R-:W-:Y:S05]  /*1ca0*/  @P0 BRA `(.L_x_38) ;  /* 0x0000000400f40947 */ /* 0x001fea0003800000 */
[----:B----4-:R-:W-:Y:S01]  /*1cb0*/  LEA R0, R16, R11, 0x2 ;  /* 0x0000000b10007211 */ /* 0x010fe200078e10ff */
[----:B------:R-:W0:Y:S01]  /*1cc0*/  LDS R20, [R20] ;  /* 0x0000000014147984 */ /* 0x000e220000000800 */
[C---:B---3--:R-:W-:Y:S01]  /*1cd0*/  LOP3.LUT R21, R15.reuse, 0x7, RZ, 0xc0, !PT ;  /* 0x000000070f157812 */ /* 0x048fe200078ec0ff */
[----:B------:R-:W-:-:S03]  /*1ce0*/  VIADD R2, R15, 0xffffffff ;  /* 0xffffffff0f027836 */ /* 0x000fc60000000000 */
[----:B------:R-:W3:Y:S01]  /*1cf0*/  LDS R0, [R0] ;  /* 0x0000000000007984 */ /* 0x000ee20000000800 */
[----:B------:R-:W-:Y:S01]  /*1d00*/  VIADD R3, R21, 0xffffffff ;  /* 0xffffffff15037836 */ /* 0x000fe20000000000 */
[----:B------:R-:W-:-:S04]  /*1d10*/  ISETP.GE.U32.AND P0, PT, R2, 0x7, PT ;  /* 0x000000070200780c */ /* 0x000fc80003f06070 */
[----:B------:R-:W-:-:S13]  /*1d20*/  ISETP.GE.U32.AND P1, PT, R3, 0x3, PT ;  /* 0x000000030300780c */ /* 0x000fda0003f26070 */
.L_x_44:
[----:B------:R-:W-:Y:S01]  /*1d30*/  ISETP.GE.AND P2, PT, R14, 0x1, PT ;  /* 0x000000010e00780c */ /* 0x000fe20003f46270 */
[----:B------:R-:W-:-:S12]  /*1d40*/  HFMA2 R23, -RZ, RZ, 0, 0 ;  /* 0x00000000ff177431 */ /* 0x000fd800000001ff */
[----:B0-----:R-:W-:Y:S05]  /*1d50*/  @!P2 BRA `(.L_x_39) ;  /* 0x000000040090a947 */ /* 0x001fea0003800000 */
[----:B------:R-:W-:Y:S02]  /*1d60*/  IMAD.MOV.U32 R23, RZ, RZ, RZ ;  /* 0x000000ffff177224 */ /* 0x000fe400078e00ff */
[----:B------:R-:W-:Y:S01]  /*1d70*/  IMAD.MOV.U32 R2, RZ, RZ, RZ ;  /* 0x000000ffff027224 */ /* 0x000fe200078e00ff */
[----:B------:R-:W-:Y:S06]  /*1d80*/  @!P0 BRA `(.L_x_40) ;  /* 0x0000000000a88947 */ /* 0x000fec0003800000 */
[----:B------:R-:W-:Y:S01]  /*1d90*/  MOV R23, RZ ;  /* 0x000000ff00177202 */ /* 0x000fe20000000f00 */
[----:B------:R-:W-:-:S07]  /*1da0*/  IMAD.MOV.U32 R3, RZ, RZ, RZ ;  /* 0x000000ffff037224 */ /* 0x000fce00078e00ff */
.L_x_41:
[----:B------:R-:W4:Y:S01]  /*1db0*/  LDC R2, c[0x0][0x3a8] ;  /* 0x0000ea00ff027b82 */ /* 0x000f220000000800 */
[----:B------:R-:W-:-:S04]  /*1dc0*/  IMAD R5, R16, UR9, R3 ;  /* 0x0000000910057c24 */ /* 0x000fc8000f8e0203 */
[----:B------:R-:W-:-:S05]  /*1dd0*/  IMAD R4, R5, 0x4, R8 ;  /* 0x0000000405047824 */ /* 0x000fca00078e0208 */
[----:B------:R-:W-:Y:S01]  /*1de0*/  LDS R27, [R4+0x8] ;  /* 0x00000800041b7984 */ /* 0x000fe20000000800 */
[C---:B----4-:R-:W-:Y:S02]  /*1df0*/  IMAD R22, R3.reuse, R2, R19 ;  /* 0x0000000203167224 */ /* 0x050fe400078e0213 */
[----:B------:R-:W-:-:S03]  /*1e00*/  VIADD R3, R3, 0x8 ;  /* 0x0000000803037836 */ /* 0x000fc60000000000 */
[----:B------:R-:W-:Y:S02]  /*1e10*/  LEA R5, R22, R7, 0x2 ;  /* 0x0000000716057211 */ /* 0x000fe400078e10ff */
[----:B------:R-:W-:Y:S01]  /*1e20*/  LDS R22, [R4] ;  /* 0x0000000004167984 */ /* 0x000fe20000000800 */
[----:B------:R-:W-:Y:S02]  /*1e30*/  ISETP.NE.AND P2, PT, R3, R17, PT ;  /* 0x000000110300720c */ /* 0x000fe40003f45270 */
[C---:B--2---:R-:W-:Y:S01]  /*1e40*/  IMAD R25, R2.reuse, 0x4, R5 ;  /* 0x0000000402197824 */ /* 0x044fe200078e0205 */
[----:B------:R-:W2:Y:S03]  /*1e50*/  LDS R24, [R5] ;  /* 0x0000000005187984 */ /* 0x000ea60000000800 */
[----:B------:R-:W-:Y:S01]  /*1e60*/  IMAD R29, R2, 0x4, R25 ;  /* 0x00000004021d7824 */ /* 0x000fe200078e0219 */
[----:B------:R-:W-:Y:S04]  /*1e70*/  LDS R5, [R4+0xc] ;  /* 0x00000c0004057984 */ /* 0x000fe80000000800 */
[----:B------:R-:W-:Y:S01]  /*1e80*/  LDS R25, [R25] ;  /* 0x0000000019197984 */ /* 0x000fe20000000800 */
[----:B--2---:R-:W-:-:S03]  /*1e90*/  FFMA R22, R22, R24, R23 ;  /* 0x0000001816167223 */ /* 0x004fc60000000017 */
[----:B------:R-:W2:Y:S04]  /*1ea0*/  LDS R23, [R4+0x4] ;  /* 0x0000040004177984 */ /* 0x000ea80000000800 */
[----:B------:R-:W4:Y:S01]  /*1eb0*/  LDS R24, [R29] ;  /* 0x000000001d187984 */ /* 0x000f220000000800 */
[----:B--2---:R-:W-:Y:S01]  /*1ec0*/  FFMA R22, R23, R25, R22 ;  /* 0x0000001917167223 */ /* 0x004fe20000000016 */
[----:B------:R-:W-:-:S03]  /*1ed0*/  LEA R23, R2, R29, 0x2 ;  /* 0x0000001d02177211 */ /* 0x000fc600078e10ff */
[----:B----4-:R-:W-:Y:S02]  /*1ee0*/  FFMA R22, R27, R24, R22 ;  /* 0x000000181b167223 */ /* 0x010fe40000000016 */
[C---:B------:R-:W-:Y:S01]  /*1ef0*/  IMAD R27, R2.reuse, 0x4, R23 ;  /* 0x00000004021b7824 */ /* 0x040fe200078e0217 */
[----:B------:R-:W-:Y:S03]  /*1f00*/  LDS R24, [R4+0x10] ;  /* 0x0000100004187984 */ /* 0x000fe60000000800 */
[C---:B------:R-:W-:Y:S01]  /*1f10*/  IMAD R25, R2.reuse, 0x4, R27 ;  /* 0x0000000402197824 */ /* 0x040fe200078e021b */
[----:B------:R-:W2:Y:S04]  /*1f20*/  LDS R23, [R23] ;  /* 0x0000000017177984 */ /* 0x000ea80000000800 */
[----:B-1----:R-:W1:Y:S01]  /*1f30*/  LDS R26, [R27] ;  /* 0x000000001b1a7984 */ /* 0x002e620000000800 */
[----:B------:R-:W-:-:S03]  /*1f40*/  LEA R29, R2, R25, 0x2 ;  /* 0x00000019021d7211 */ /* 0x000fc600078e10ff */
[----:B------:R-:W-:Y:S01]  /*1f50*/  LDS R25, [R25] ;  /* 0x0000000019197984 */ /* 0x000fe20000000800 */
[----:B--2---:R-:W-:-:S03]  /*1f60*/  FFMA R5, R5, R23, R22 ;  /* 0x0000001705057223 */ /* 0x004fc60000000016 */
[----:B------:R-:W2:Y:S01]  /*1f70*/  LDS R22, [R4+0x14] ;  /* 0x0000140004167984 */ /* 0x000ea20000000800 */
[----:B-1----:R-:W-:Y:S01]  /*1f80*/  FFMA R5, R24, R26, R5 ;  /* 0x0000001a18057223 */ /* 0x002fe20000000005 */
[----:B------:R-:W-:Y:S02]  /*1f90*/  IMAD R24, R2, 0x4, R29 ;  /* 0x0000000402187824 */ /* 0x000fe400078e021d */
[----:B------:R-:W-:Y:S04]  /*1fa0*/  LDS R23, [R4+0x1c] ;  /* 0x00001c0004177984 */ /* 0x000fe80000000800 */
[----:B------:R-:W-:Y:S04]  /*1fb0*/  LDS R29, [R29] ;  /* 0x000000001d1d7984 */ /* 0x000fe80000000800 */
[----:B------:R-:W1:Y:S04]  /*1fc0*/  LDS R2, [R4+0x18] ;  /* 0x0000180004027984 */ /* 0x000e680000000800 */
[----:B------:R-:W4:Y:S01]  /*1fd0*/  LDS R24, [R24] ;  /* 0x0000000018187984 */ /* 0x000f220000000800 */
[----:B--2---:R-:W-:-:S04]  /*1fe0*/  FFMA R5, R22, R25, R5 ;  /* 0x0000001916057223 */ /* 0x004fc80000000005 */
[----:B-1----:R-:W-:-:S04]  /*1ff0*/  FFMA R2, R2, R29, R5 ;  /* 0x0000001d02027223 */ /* 0x002fc80000000005 */
[----:B----4-:R-:W-:Y:S01]  /*2000*/  FFMA R23, R23, R24, R2 ;  /* 0x0000001817177223 */ /* 0x010fe20000000002 */
[----:B------:R-:W-:Y:S06]  /*2010*/  @P2 BRA `(.L_x_41) ;  /* 0xfffffffc00642947 */ /* 0x000fec000383ffff */
[----:B------:R-:W-:-:S07]  /*2020*/  MOV R2, R17 ;  /* 0x0000001100027202 */ /* 0x000fce0000000f00 */
.L_x_40:
[----:B------:R-:W-:-:S13]  /*2030*/  ISETP.NE.AND P2, PT, R21, RZ, PT ;  /* 0x000000ff1500720c */ /* 0x000fda0003f45270 */
[----:B------:R-:W-:Y:S05]  /*2040*/  @!P2 BRA `(.L_x_39) ;  /* 0x0000000000d4a947 */ /* 0x000fea0003800000 */
[----:B------:R-:W-:Y:S05]  /*2050*/  @!P1 BRA `(.L_x_42) ;  /* 0x0000000000589947 */ /* 0x000fea0003800000 */
[----:B------:R-:W4:Y:S01]  /*2060*/  LDC R3, c[0x0][0x3a8] ;  /* 0x0000ea00ff037b82 */ /* 0x000f220000000800 */
[----:B------:R-:W5:Y:S02]  /*2070*/  LDCU UR5, c[0x0][0x3b4] ;  /* 0x00007680ff0577ac */ /* 0x000f640008000800 */
[----:B-----5:R-:W-:-:S04]  /*2080*/  IMAD R5, R16, UR5, R2 ;  /* 0x0000000510057c24 */ /* 0x020fc8000f8e0202 */
[----:B------:R-:W-:Y:S02]  /*2090*/  IMAD R4, R5, 0x4, R8 ;  /* 0x0000000405047824 */ /* 0x000fe400078e0208 */
[C---:B----4-:R-:W-:Y:S01]  /*20a0*/  IMAD R22, R2.reuse, R3, R19 ;  /* 0x0000000302167224 */ /* 0x050fe200078e0213 */
[----:B------:R-:W-:Y:S02]  /*20b0*/  IADD3 R2, PT, PT, R2, 0x4, RZ ;  /* 0x0000000402027810 */ /* 0x000fe40007ffe0ff */
[----:B------:R-:W-:Y:S01]  /*20c0*/  LDS R28, [R4+0x8] ;  /* 0x00000800041c7984 */ /* 0x000fe20000000800 */
[----:B------:R-:W-:-:S03]  /*20d0*/  IMAD R24, R22, 0x4, R7 ;  /* 0x0000000416187824 */ /* 0x000fc600078e0207 */
[----:B------:R-:W-:Y:S02]  /*20e0*/  LDS R22, [R4] ;  /* 0x0000000004167984 */ /* 0x000fe40000000800 */
[C---:B-1----:R-:W-:Y:S02]  /*20f0*/  LEA R26, R3.reuse, R24, 0x2 ;  /* 0x00000018031a7211 */ /* 0x042fe400078e10ff */
[----:B------:R-:W1:Y:S03]  /*2100*/  LDS R5, [R24] ;  /* 0x0000000018057984 */ /* 0x000e660000000800 */
[C---:B--2---:R-:W-:Y:S02]  /*2110*/  IMAD R25, R3.reuse, 0x4, R26 ;  /* 0x0000000403197824 */ /* 0x044fe400078e021a */
[----:B------:R-:W-:Y:S02]  /*2120*/  LDS R26, [R26] ;  /* 0x000000001a1a7984 */ /* 0x000fe40000000800 */
[----:B------:R-:W-:-:S02]  /*2130*/  IMAD R3, R3, 0x4, R25 ;  /* 0x0000000403037824 */ /* 0x000fc400078e0219 */
[----:B------:R-:W-:Y:S04]  /*2140*/  LDS R25, [R25] ;  /* 0x0000000019197984 */ /* 0x000fe80000000800 */
[----:B------:R-:W-:Y:S01]  /*2150*/  LDS R3, [R3] ;  /* 0x0000000003037984 */ /* 0x000fe20000000800 */
[----:B-1----:R-:W-:-:S03]  /*2160*/  FFMA R22, R22, R5, R23 ;  /* 0x0000000516167223 */ /* 0x002fc60000000017 */
[----:B------:R-:W1:Y:S04]  /*2170*/  LDS R5, [R4+0x4] ;  /* 0x0000040004057984 */ /* 0x000e680000000800 */
[----:B------:R-:W2:Y:S01]  /*2180*/  LDS R23, [R4+0xc] ;  /* 0x00000c0004177984 */ /* 0x000ea20000000800 */
[----:B-1----:R-:W-:-:S04]  /*2190*/  FFMA R5, R5, R26, R22 ;  /* 0x0000001a05057223 */ /* 0x002fc80000000016 */
[----:B------:R-:W-:-:S04]  /*21a0*/  FFMA R5, R28, R25, R5 ;  /* 0x000000191c057223 */ /* 0x000fc80000000005 */
[----:B--2---:R-:W-:-:S07]  /*21b0*/  FFMA R23, R23, R3, R5 ;  /* 0x0000000317177223 */ /* 0x004fce0000000005 */
.L_x_42:
[----:B------:R-:W-:-:S04]  /*21c0*/  LOP3.LUT R3, R15, 0x3, RZ, 0xc0, !PT ;  /* 0x000000030f037812 */ /* 0x000fc800078ec0ff */
[----:B------:R-:W-:-:S13]  /*21d0*/  ISETP.NE.AND P2, PT, R3, RZ, PT ;  /* 0x000000ff0300720c */ /* 0x000fda0003f45270 */
[----:B------:R-:W-:Y:S05]  /*21e0*/  @!P2 BRA `(.L_x_39) ;  /* 0x00000000006ca947 */ /* 0x000fea0003800000 */
[----:B------:R-:W-:Y:S02]  /*21f0*/  ISETP.NE.AND P2, PT, R3, 0x1, PT ;  /* 0x000000010300780c */ /* 0x000fe40003f45270 */
[----:B------:R-:W-:-:S11]  /*2200*/  LOP3.LUT P3, RZ, R15, 0x1, RZ, 0xc0, !PT ;  /* 0x000000010fff7812 */ /* 0x000fd6000786c0ff */
[----:B------:R-:W-:Y:S05]  /*2210*/  @!P2 BRA `(.L_x_43) ;  /* 0x000000000038a947 */ /* 0x000fea0003800000 */
[----:B------:R-:W4:Y:S01]  /*2220*/  LDC R5, c[0x0][0x3a8] ;  /* 0x0000ea00ff057b82 */ /* 0x000f220000000800 */
[----:B------:R-:W5:Y:S02]  /*2230*/  LDCU UR5, c[0x0][0x3b4] ;  /* 0x00007680ff0577ac */ /* 0x000f640008000800 */
[----:B-----5:R-:W-:-:S04]  /*2240*/  IMAD R3, R16, UR5, R2 ;  /* 0x0000000510037c24 */ /* 0x020fc8000f8e0202 */
[----:B------:R-:W-:Y:S02]  /*2250*/  IMAD R3, R3, 0x4, R8 ;  /* 0x0000000403037824 */ /* 0x000fe400078e0208 */
[C---:B----4-:R-:W-:Y:S02]  /*2260*/  IMAD R4, R2.reuse, R5, R19 ;  /* 0x0000000502047224 */ /* 0x050fe400078e0213 */
[----:B------:R-:W-:Y:S02]  /*2270*/  VIADD R2, R2, 0x2 ;  /* 0x0000000202027836 */ /* 0x000fe40000000000 */
[----:B------:R-:W-:Y:S02]  /*2280*/  IMAD R22, R4, 0x4, R7 ;  /* 0x0000000404167824 */ /* 0x000fe400078e0207 */
[----:B------:R-:W-:Y:S03]  /*2290*/  LDS R4, [R3] ;  /* 0x0000000003047984 */ /* 0x000fe60000000800 */
[----:B------:R-:W-:-:S02]  /*22a0*/  LEA R24, R5, R22, 0x2 ;  /* 0x0000001605187211 */ /* 0x000fc400078e10ff */
[----:B------:R-:W4:Y:S04]  /*22b0*/  LDS R22, [R22] ;  /* 0x0000000016167984 */ /* 0x000f280000000800 */
[----:B------:R-:W-:Y:S04]  /*22c0*/  LDS R5, [R3+0x4] ;  /* 0x0000040003057984 */ /* 0x000fe80000000800 */
[----:B------:R-:W5:Y:S01]  /*22d0*/  LDS R24, [R24] ;  /* 0x0000000018187984 */ /* 0x000f620000000800 */
[----:B----4-:R-:W-:-:S04]  /*22e0*/  FFMA R4, R4, R22, R23 ;  /* 0x0000001604047223 */ /* 0x010fc80000000017 */
[----:B-----5:R-:W-:-:S07]  /*22f0*/  FFMA R23, R5, R24, R4 ;  /* 0x0000001805177223 */ /* 0x020fce0000000004 */
.L_x_43:
[----:B------:R-:W-:Y:S05]  /*2300*/  @!P3 BRA `(.L_x_39) ;  /* 0x000000000024b947 */ /* 0x000fea0003800000 */
[----:B------:R-:W4:Y:S01]  /*2310*/  LDCU UR5, c[0x0][0x3b4] ;  /* 0x00007680ff0577ac */ /* 0x000f220008000800 */
[----:B------:R-:W5:Y:S01]  /*2320*/  LDCU UR12, c[0x0][0x3a8] ;  /* 0x00007500ff0c77ac */ /* 0x000f620008000800 */
[----:B----4-:R-:W-:Y:S02]  /*2330*/  IMAD R3, R16, UR5, R2 ;  /* 0x0000000510037c24 */ /* 0x010fe4000f8e0202 */
[----:B-----5:R-:W-:Y:S02]  /*2340*/  IMAD R2, R2, UR12, R19 ;  /* 0x0000000c02027c24 */ /* 0x020fe4000f8e0213 */
[----:B------:R-:W-:-:S03]  /*2350*/  IMAD R3, R3, 0x4, R8 ;  /* 0x0000000403037824 */ /* 0x000fc600078e0208 */
[----:B------:R-:W-:Y:S02]  /*2360*/  LEA R4, R2, R7, 0x2 ;  /* 0x0000000702047211 */ /* 0x000fe400078e10ff */
[----:B------:R-:W-:Y:S04]  /*2370*/  LDS R2, [R3] ;  /* 0x0000000003027984 */ /* 0x000fe80000000800 */
[----:B------:R-:W4:Y:S02]  /*2380*/  LDS R4, [R4] ;  /* 0x0000000004047984 */ /* 0x000f240000000800 */
[----:B----4-:R-:W-:-:S07]  /*2390*/  FFMA R23, R2, R4, R23 ;  /* 0x0000000402177223 */ /* 0x010fce0000000017 */
.L_x_39:
[----:B------:R-:W4:Y:S01]  /*23a0*/  LDCU UR5, c[0x0][0x3a8] ;  /* 0x00007500ff0577ac */ /* 0x000f220008000800 */
[--C-:B------:R-:W-:Y:S01]  /*23b0*/  SHF.R.S32.HI R3, RZ, 0x1f, R19.reuse ;  /* 0x0000001fff037819 */ /* 0x100fe20000011413 */
[----:B------:R-:W-:Y:S01]  /*23c0*/  IMAD.MOV.U32 R2, RZ, RZ, R19 ;  /* 0x000000ffff027224 */ /* 0x000fe200078e0013 */
[----:B------:R-:W5:Y:S03]  /*23d0*/  LDCU.64 UR12, c[0x0][0x398] ;  /* 0x00007300ff0c77ac */ /* 0x000f660008000a00 */
[----:B----4-:R-:W-:-:S03]  /*23e0*/  IMAD.WIDE R4, R18, UR5, R2 ;  /* 0x0000000512047c25 */ /* 0x010fc6000f8e0202 */
[----:B-----5:R-:W-:-:S04]  /*23f0*/  LEA R2, P2, R4, UR12, 0x2 ;  /* 0x0000000c04027c11 */ /* 0x020fc8000f8410ff */
[----:B------:R-:W-:-:S05]  /*2400*/  LEA.HI.X R3, R4, UR13, R5, 0x2, P2 ;  /* 0x0000000d04037c11 */ /* 0x000fca00090f1405 */
[----:B------:R-:W3:Y:S01]  /*2410*/  LDG.E R5, desc[UR10][R2.64] ;  /* 0x0000000a02057981 */ /* 0x000ee2000c1e1900 */
[----:B------:R-:W-:-:S05]  /*2420*/  VIADD R19, R19, UR8 ;  /* 0x0000000813137c36 */ /* 0x000fca0008000000 */
[----:B------:R-:W-:Y:S01]  /*2430*/  ISETP.GE.AND P2, PT, R19, UR5, PT ;  /* 0x0000000513007c0c */ /* 0x000fe2000bf46270 */
[----:B---3--:R-:W-:-:S04]  /*2440*/  FMUL R5, R0, R5 ;  /* 0x0000000500057220 */ /* 0x008fc80000400000 */
[----:B0-----:R-:W-:-:S05]  /*2450*/  FFMA R5, R20, R23, R5 ;  /* 0x0000001714057223 */ /* 0x001fca0000000005 */
[----:B------:R0:W-:Y:S03]  /*2460*/  STG.E desc[UR10][R2.64], R5 ;  /* 0x0000000502007986 */ /* 0x0001e6000c10190a */
[----:B------:R-:W-:Y:S05]  /*2470*/  @!P2 BRA `(.L_x_44) ;  /* 0xfffffff8002ca947 */ /* 0x000fea000383ffff */
.L_x_38:
[----:B------:R-:W-:Y:S05]  /*2480*/  BSYNC.RECONVERGENT B0 ;  /* 0x0000000000007941 */ /* 0x000fea0003800200 */
.L_x_37:
[----:B------:R-:W-:Y:S01]  /*2490*/  IADD3 R16, PT, PT, R16, 0x1, RZ ;  /* 0x0000000110107810 */ /* 0x000fe20007ffe0ff */
[----:B------:R-:W-:Y:S03]  /*24a0*/  BAR.SYNC.DEFER_BLOCKING 0x0 ;  /* 0x0000000000007b1d */ /* 0x000fe60000010000 */
[----:B------:R-:W-:-:S13]  /*24b0*/  ISETP.NE.AND P0, PT, R16, R6, PT ;  /* 0x000000061000720c */ /* 0x000fda0003f05270 */
[----:B------:R-:W-:Y:S05]  /*24c0*/  @P0 BRA `(.L_x_45) ;  /* 0xffffffe400f80947 */ /* 0x000fea000383ffff */
[----:B------:R-:W5:Y:S01]  /*24d0*/  LDCU UR5, c[0x0][0x3b4] ;  /* 0x00007680ff0577ac */ /* 0x000f620008000800 */
[----:B------:R-:W0:Y:S01]  /*24e0*/  LDCU UR9, c[0x0][0x3a0] ;  /* 0x00007400ff0977ac */ /* 0x000e220008000800 */
[----:B-----5:R-:W-:Y:S02]  /*24f0*/  UIADD3 UR4, UPT, UPT, UR4, UR5, URZ ;  /* 0x0000000504047290 */ /* 0x020fe4000fffe0ff */
[----:B------:R-:W-:Y:S02]  /*2500*/  UIADD3 UR6, UPT, UPT, UR6, -UR5, URZ ;  /* 0x8000000506067290 */ /* 0x000fe4000fffe0ff */
[----:B0-----:R-:W-:Y:S01]  /*2510*/  UISETP.GE.AND UP0, UPT, UR4, UR9, UPT ;  /* 0x000000090400728c */ /* 0x001fe2000bf06270 */
[----:B------:R-:W-:Y:S08]  /*2520*/  BAR.SYNC.DEFER_BLOCKING 0x0 ;  /* 0x0000000000007b1d */ /* 0x000ff00000010000 */
[----:B------:R-:W-:Y:S05]  /*2530*/  BRA.U !UP0, `(.L_x_46) ;  /* 0xffffffe108347547 */ /* 0x000fea000b83ffff */
[----:B------:R-:W-:Y:S05]  /*2540*/  EXIT ;  /* 0x000000000000794d */ /* 0x000fea0003800000 */
.L_x_19:
[----:B------:R-:W-:Y:S02]  /*2550*/  HFMA2 R5, -RZ, RZ, 0, 1.847743988037109375e-06 ;  /* 0x0000001fff057431 */ /* 0x000fe400000001ff */
[----:B-1----:R-:W-:Y:S02]  /*2560*/  IMAD.MOV.U32 R27, RZ, RZ, R20 ;  /* 0x000000ffff1b7224 */ /* 0x002fe400078e0014 */
[----:B------:R-:W-:Y:S02]  /*2570*/  IMAD.MOV.U32 R4, RZ, RZ, 0x10 ;  /* 0x00000010ff047424 */ /* 0x000fe400078e00ff */
[----:B0-----:R-:W-:-:S07]  /*2580*/  IMAD.MOV.U32 R0, RZ, RZ, -0x1 ;  /* 0xffffffffff007424 */ /* 0x001fce00078e00ff */
[----:B------:R-:W-:Y:S05]  /*2590*/  WARPSYNC.COLLECTIVE R0, `(.L_x_47) ;  /* 0x0000000000087348 */ /* 0x000fea0003c00000 */
[----:B------:R0:W1:Y:S02]  /*25a0*/  SHFL.DOWN P2, R22, R27, R4, R5 ;  /* 0x080000041b167389 */ /* 0x0000640000040005 */
[----:B01----:R-:W-:Y:S05]  /*25b0*/  ENDCOLLECTIVE ;  /* 0x000000000000791b */ /* 0x003fea0003800000 */
.L_x_47:
[----:B------:R-:W-:Y:S02]  /*25c0*/  MOV R4, 0x8 ;  /* 0x0000000800047802 */ /* 0x000fe40000000f00 */
[----:B------:R-:W-:-:S05]  /*25d0*/  FMNMX R21, R22, R20, !PT ;  /* 0x0000001416157209 */ /* 0x000fca0007800000 */
[----:B------:R-:W-:-:S07]  /*25e0*/  IMAD.MOV.U32 R27, RZ, RZ, R21 ;  /* 0x000000ffff1b7224 */ /* 0x000fce00078e0015 */
[----:B------:R-:W-:Y:S05]  /*25f0*/  WARPSYNC.COLLECTIVE R0, `(.L_x_48) ;  /* 0x0000000000087348 */ /* 0x000fea0003c00000 */
[----:B------:R0:W1:Y:S02]  /*2600*/  SHFL.DOWN P2, R22, R27, R4, R5 ;  /* 0x080000041b167389 */ /* 0x0000640000040005 */
[----:B01----:R-:W-:Y:S05]  /*2610*/  ENDCOLLECTIVE ;  /* 0x000000000000791b */ /* 0x003fea0003800000 */
.L_x_48:
[----:B------:R-:W-:Y:S01]  /*2620*/  IMAD.MOV.U32 R4, RZ, RZ, 0x4 ;  /* 0x00000004ff047424 */ /* 0x000fe200078e00ff */
[----:B------:R-:W-:-:S05]  /*2630*/  FMNMX R24, R21, R22, !PT ;  /* 0x0000001615187209 */ /* 0x000fca0007800000 */
[----:B------:R-:W-:-:S07]  /*2640*/  IMAD.MOV.U32 R27, RZ, RZ, R24 ;  /* 0x000000ffff1b7224 */ /* 0x000fce00078e0018 */
[----:B------:R-:W-:Y:S05]  /*2650*/  WARPSYNC.COLLECTIVE R0, `(.L_x_49) ;  /* 0x0000000000087348 */ /* 0x000fea0003c00000 */
[----:B------:R0:W1:Y:S02]  /*2660*/  SHFL.DOWN P2, R22, R27, R4, R5 ;  /* 0x080000041b167389 */ /* 0x0000640000040005 */
[----:B01----:R-:W-:Y:S05]  /*2670*/  ENDCOLLECTIVE ;  /* 0x000000000000791b */ /* 0x003fea0003800000 */
.L_x_49:
[----:B------:R-:W-:Y:S01]  /*2680*/  IMAD.MOV.U32 R4, RZ, RZ, 0x2 ;  /* 0x00000002ff047424 */ /* 0x000fe200078e00ff */
[----:B------:R-:W-:-:S04]  /*2690*/  FMNMX R25, R24, R22, !PT ;  /* 0x0000001618197209 */ /* 0x000fc80007800000 */
[----:B------:R-:W-:-:S07]  /*26a0*/  MOV R27, R25 ;  /* 0x00000019001b7202 */ /* 0x000fce0000000f00 */
[----:B------:R-:W-:Y:S05]  /*26b0*/  WARPSYNC.COLLECTIVE R0, `(.L_x_50) ;  /* 0x0000000000087348 */ /* 0x000fea0003c00000 */
[----:B------:R0:W1:Y:S02]  /*26c0*/  SHFL.DOWN P2, R22, R27, R4, R5 ;  /* 0x080000041b167389 */ /* 0x0000640000040005 */
[----:B01----:R-:W-:Y:S05]  /*26d0*/  ENDCOLLECTIVE ;  /* 0x000000000000791b */ /* 0x003fea0003800000 */
.L_x_50:
[----:B------:R-:W-:Y:S01]  /*26e0*/  HFMA2 R4, -RZ, RZ, 0, 5.9604644775390625e-08 ;  /* 0x00000001ff047431 */ /* 0x000fe200000001ff */
[----:B------:R-:W-:-:S05]  /*26f0*/  FMNMX R26, R25, R22, !PT ;  /* 0x00000016191a7209 */ /* 0x000fca0007800000 */
[----:B------:R-:W-:-:S07]  /*2700*/  IMAD.MOV.U32 R27, RZ, RZ, R26 ;  /* 0x000000ffff1b7224 */ /* 0x000fce00078e001a */
[----:B------:R-:W-:Y:S05]  /*2710*/  WARPSYNC.COLLECTIVE R0, `(.L_x_51) ;  /* 0x0000000000087348 */ /* 0x000fea0003c00000 */
[----:B------:R0:W1:Y:S02]  /*2720*/  SHFL.DOWN P2, R22, R27, R4, R5 ;  /* 0x080000041b167389 */ /* 0x0000640000040005 */
[----:B01----:R-:W-:Y:S05]  /*2730*/  ENDCOLLECTIVE ;  /* 0x000000000000791b */ /* 0x003fea0003800000 */
.L_x_51:
[----:B------:R-:W-:Y:S05]  /*2740*/  BRA `(.L_x_52) ;  /* 0xffffffe800b87947 */ /* 0x000fea000383ffff */
.L_x_31:
[----:B--2---:R-:W-:Y:S01]  /*2750*/  IMAD.MOV.U32 R27, RZ, RZ, R2 ;  /* 0x000000ffff1b7224 */ /* 0x004fe200078e0002 */
[----:B------:R-:W-:Y:S01]  /*2760*/  MOV R5, 0x1f ;  /* 0x0000001f00057802 */ /* 0x000fe20000000f00 */
[----:B------:R-:W-:Y:S02]  /*2770*/  IMAD.MOV.U32 R4, RZ, RZ, 0x10 ;  /* 0x00000010ff047424 */ /* 0x000fe400078e00ff */
[----:B0-----:R-:W-:-:S07]  /*2780*/  IMAD.MOV.U32 R0, RZ, RZ, -0x1 ;  /* 0xffffffffff007424 */ /* 0x001fce00078e00ff */
[----:B-1-3--:R-:W-:Y:S05]  /*2790*/  WARPSYNC.COLLECTIVE R0, `(.L_x_53) ;  /* 0x0000000000087348 */ /* 0x00afea0003c00000 */
[----:B------:R0:W2:Y:S02]  /*27a0*/  SHFL.DOWN P2, R22, R27, R4, R5 ;  /* 0x080000041b167389 */ /* 0x0000a40000040005 */
[----:B0123--:R-:W-:Y:S05]  /*27b0*/  ENDCOLLECTIVE ;  /* 0x000000000000791b */ /* 0x00ffea0003800000 */
.L_x_53:
[----:B------:R-:W-:Y:S02]  /*27c0*/  HFMA2 R4, -RZ, RZ, 0, 4.76837158203125e-07 ;  /* 0x00000008ff047431 */ /* 0x000fe400000001ff */
[----:B------:R-:W-:-:S04]  /*27d0*/  FADD R3, R22, R2 ;  /* 0x0000000216037221 */ /* 0x000fc80000000000 */
[----:B------:R-:W-:-:S07]  /*27e0*/  IMAD.MOV.U32 R27, RZ, RZ, R3 ;  /* 0x000000ffff1b7224 */ /* 0x000fce00078e0003 */
[----:B------:R-:W-:Y:S05]  /*27f0*/  WARPSYNC.COLLECTIVE R0, `(.L_x_54) ;  /* 0x0000000000087348 */ /* 0x000fea0003c00000 */
[----:B------:R0:W1:Y:S02]  /*2800*/  SHFL.DOWN P2, R22, R27, R4, R5 ;  /* 0x080000041b167389 */ /* 0x0000640000040005 */
[----:B01----:R-:W-:Y:S05]  /*2810*/  ENDCOLLECTIVE ;  /* 0x000000000000791b */ /* 0x003fea0003800000 */
.L_x_54:
[----:B------:R-:W-:Y:S01]  /*2820*/  MOV R4, 0x4 ;  /* 0x0000000400047802 */ /* 0x000fe20000000f00 */
[----:B------:R-:W-:-:S04]  /*2830*/  FADD R23, R3, R22 ;  /* 0x0000001603177221 */ /* 0x000fc80000000000 */
[----:B------:R-:W-:-:S07]  /*2840*/  IMAD.MOV.U32 R27, RZ, RZ, R23 ;  /* 0x000000ffff1b7224 */ /* 0x000fce00078e0017 */
[----:B------:R-:W-:Y:S05]  /*2850*/  WARPSYNC.COLLECTIVE R0, `(.L_x_55) ;  /* 0x0000000000087348 */ /* 0x000fea0003c00000 */
[----:B------:R0:W1:Y:S02]  /*2860*/  SHFL.DOWN P2, R22, R27, R4, R5 ;  /* 0x080000041b167389 */ /* 0x0000640000040005 */
[----:B01----:R-:W-:Y:S05]  /*2870*/  ENDCOLLECTIVE ;  /* 0x000000000000791b */ /* 0x003fea0003800000 */
.L_x_55:
[----:B------:R-:W-:Y:S02]  /*2880*/  HFMA2 R4, -RZ, RZ, 0, 1.1920928955078125e-07 ;  /* 0x00000002ff047431 */ /* 0x000fe400000001ff */
[----:B------:R-:W-:-:S04]  /*2890*/  FADD R24, R23, R22 ;  /* 0x0000001617187221 */ /* 0x000fc80000000000 */
[----:B------:R-:W-:-:S07]  /*28a0*/  IMAD.MOV.U32 R27, RZ, RZ, R24 ;  /* 0x000000ffff1b7224 */ /* 0x000fce00078e0018 */
[----:B------:R-:W-:Y:S05]  /*28b0*/  WARPSYNC.COLLECTIVE R0, `(.L_x_56) ;  /* 0x0000000000087348 */ /* 0x000fea0003c00000 */
[----:B------:R0:W1:Y:S02]  /*28c0*/  SHFL.DOWN P2, R22, R27, R4, R5 ;  /* 0x080000041b167389 */ /* 0x0000640000040005 */
[----:B01----:R-:W-:Y:S05]  /*28d0*/  ENDCOLLECTIVE ;  /* 0x000000000000791b */ /* 0x003fea0003800000 */
.L_x_56:
[----:B------:R-:W-:Y:S01]  /*28e0*/  MOV R4, 0x1 ;  /* 0x0000000100047802 */ /* 0x000fe20000000f00 */
[----:B------:R-:W-:-:S04]  /*28f0*/  FADD R25, R24, R22 ;  /* 0x0000001618197221 */ /* 0x000fc80000000000 */
[----:B------:R-:W-:-:S07]  /*2900*/  IMAD.MOV.U32 R27, RZ, RZ, R25 ;  /* 0x000000ffff1b7224 */ /* 0x000fce00078e0019 */
[----:B------:R-:W-:Y:S05]  /*2910*/  WARPSYNC.COLLECTIVE R0, `(.L_x_57) ;  /* 0x0000000000087348 */ /* 0x000fea0003c00000 */
[----:B------:R0:W1:Y:S02]  /*2920*/  SHFL.DOWN P2, R22, R27, R4, R5 ;  /* 0x080000041b167389 */ /* 0x0000640000040005 */
[----:B01----:R-:W-:Y:S05]  /*2930*/  ENDCOLLECTIVE ;  /* 0x000000000000791b */ /* 0x003fea0003800000 */
.L_x_57:
[----:B------:R-:W-:Y:S05]  /*2940*/  BRA `(.L_x_58) ;  /* 0xfffffff000307947 */ /* 0x000fea000383ffff */
        .weak           $__internal_0_$__cuda_sm20_rcp_rn_f32_slowpath
        .type           $__internal_0_$__cuda_sm20_rcp_rn_f32_slowpath,@function
        .size           $__internal_0_$__cuda_sm20_rcp_rn_f32_slowpath,(.L_x_64 - $__internal_0_$__cuda_sm20_rcp_rn_f32_slowpath)
$__internal_0_$__cuda_sm20_rcp_rn_f32_slowpath:
[----:B------:R-:W-:Y:S01]  /*2950*/  IMAD.SHL.U32 R2, R0, 0x2, RZ ;  /* 0x0000000200027824 */ /* 0x000fe200078e00ff */
[----:B------:R-:W-:Y:S04]  /*2960*/  BSSY.RECONVERGENT B2, `(.L_x_59) ;  /* 0x0000030000027945 */ /* 0x000fe80003800200 */
[----:B------:R-:W-:-:S04]  /*2970*/  SHF.R.U32.HI R2, RZ, 0x18, R2 ;  /* 0x00000018ff027819 */ /* 0x000fc80000011602 */
[----:B------:R-:W-:-:S13]  /*2980*/  ISETP.NE.U32.AND P0, PT, R2, RZ, PT ;  /* 0x000000ff0200720c */ /* 0x000fda0003f05070 */
[----:B------:R-:W-:Y:S05]  /*2990*/  @P0 BRA `(.L_x_60) ;  /* 0x0000000000280947 */ /* 0x000fea0003800000 */
[----:B------:R-:W-:-:S04]  /*29a0*/  SHF.L.U32 R2, R0, 0x1, RZ ;  /* 0x0000000100027819 */ /* 0x000fc800000006ff */
[----:B------:R-:W-:-:S13]  /*29b0*/  ISETP.NE.AND P0, PT, R2, RZ, PT ;  /* 0x000000ff0200720c */ /* 0x000fda0003f05270 */
[----:B------:R-:W-:Y:S01]  /*29c0*/  @P0 FFMA R23, R0, 1.84467440737095516160e+19, RZ ;  /* 0x5f80000000170823 */ /* 0x000fe200000000ff */
[----:B------:R-:W-:Y:S08]  /*29d0*/  @!P0 MUFU.RCP R3, R0 ;  /* 0x0000000000038308 */ /* 0x000ff00000001000 */
[----:B------:R-:W0:Y:S02]  /*29e0*/  @P0 MUFU.RCP R2, R23 ;  /* 0x0000001700020308 */ /* 0x000e240000001000 */
[----:B0-----:R-:W-:-:S04]  /*29f0*/  @P0 FFMA R24, R23, R2, -1 ;  /* 0xbf80000017180423 */ /* 0x001fc80000000002 */
[----:B------:R-:W-:-:S04]  /*2a00*/  @P0 FADD.FTZ R25, -R24, -RZ ;  /* 0x800000ff18190221 */ /* 0x000fc80000010100 */
[----:B------:R-:W-:-:S04]  /*2a10*/  @P0 FFMA R2, R2, R25, R2 ;  /* 0x0000001902020223 */ /* 0x000fc80000000002 */
[----:B------:R-:W-:Y:S01]  /*2a20*/  @P0 FFMA R3, R2, 1.84467440737095516160e+19, RZ ;  /* 0x5f80000002030823 */ /* 0x000fe200000000ff */
[----:B------:R-:W-:Y:S06]  /*2a30*/  BRA `(.L_x_61) ;  /* 0x0000000000887947 */ /* 0x000fec0003800000 */
.L_x_60:
[----:B------:R-:W-:-:S05]  /*2a40*/  VIADD R3, R2, 0xffffff03 ;  /* 0xffffff0302037836 */ /* 0x000fca0000000000 */
[----:B------:R-:W-:-:S13]  /*2a50*/  ISETP.GT.U32.AND P0, PT, R3, 0x1, PT ;  /* 0x000000010300780c */ /* 0x000fda0003f04070 */
[----:B------:R-:W-:Y:S05]  /*2a60*/  @P0 BRA `(.L_x_62) ;  /* 0x0000000000780947 */ /* 0x000fea0003800000 */
[----:B------:R-:W-:Y:S01]  /*2a70*/  LOP3.LUT R23, R0, 0x7fffff, RZ, 0xc0, !PT ;  /* 0x007fffff00177812 */ /* 0x000fe200078ec0ff */
[----:B------:R-:W-:-:S03]  /*2a80*/  HFMA2 R28, -RZ, RZ, 0, 1.78813934326171875e-07 ;  /* 0x00000003ff1c7431 */ /* 0x000fc600000001ff */
[----:B------:R-:W-:-:S04]  /*2a90*/  LOP3.LUT R23, R23, 0x3f800000, RZ, 0xfc, !PT ;  /* 0x3f80000017177812 */ /* 0x000fc800078efcff */
[----:B------:R-:W0:Y:S01]  /*2aa0*/  MUFU.RCP R24, R23 ;  /* 0x0000001700187308 */ /* 0x000e220000001000 */
[----:B------:R-:W-:Y:S01]  /*2ab0*/  SHF.L.U32 R27, R28, R3, RZ ;  /* 0x000000031c1b7219 */ /* 0x000fe200000006ff */
[----:B0-----:R-:W-:-:S04]  /*2ac0*/  FFMA R25, R23, R24, -1 ;  /* 0xbf80000017197423 */ /* 0x001fc80000000018 */
[----:B------:R-:W-:-:S04]  /*2ad0*/  FADD.FTZ R25, -R25, -RZ ;  /* 0x800000ff19197221 */ /* 0x000fc80000010100 */
[CCC-:B------:R-:W-:Y:S01]  /*2ae0*/  FFMA.RM R26, R24.reuse, R25.reuse, R24.reuse ;  /* 0x00000019181a7223 */ /* 0x1c0fe20000004018 */
[----:B------:R-:W-:-:S04]  /*2af0*/  FFMA.RP R25, R24, R25, R24 ;  /* 0x0000001918197223 */ /* 0x000fc80000008018 */
[C---:B------:R-:W-:Y:S02]  /*2b00*/  LOP3.LUT R24, R26.reuse, 0x7fffff, RZ, 0xc0, !PT ;  /* 0x007fffff1a187812 */ /* 0x040fe400078ec0ff */
[----:B------:R-:W-:Y:S02]  /*2b10*/  FSETP.NEU.FTZ.AND P0, PT, R26, R25, PT ;  /* 0x000000191a00720b */ /* 0x000fe40003f1d000 */
[----:B------:R-:W-:Y:S02]  /*2b20*/  LOP3.LUT R24, R24, 0x800000, RZ, 0xfc, !PT ;  /* 0x0080000018187812 */ /* 0x000fe400078efcff */
[----:B------:R-:W-:Y:S02]  /*2b30*/  SEL R25, RZ, 0xffffffff, !P0 ;  /* 0xffffffffff197807 */ /* 0x000fe40004000000 */
[----:B------:R-:W-:-:S03]  /*2b40*/  LOP3.LUT R26, R27, R24, RZ, 0xc0, !PT ;  /* 0x000000181b1a7212 */ /* 0x000fc600078ec0ff */
[----:B------:R-:W-:Y:S01]  /*2b50*/  IMAD.MOV R25, RZ, RZ, -R25 ;  /* 0x000000ffff197224 */ /* 0x000fe200078e0a19 */
[----:B------:R-:W-:-:S04]  /*2b60*/  SHF.R.U32.HI R26, RZ, R3, R26 ;  /* 0x00000003ff1a7219 */ /* 0x000fc8000001161a */
[----:B------:R-:W-:Y:S02]  /*2b70*/  LOP3.LUT P1, RZ, R25, R3, R24, 0xf8, !PT ;  /* 0x0000000319ff7212 */ /* 0x000fe4000782f818 */
[C---:B------:R-:W-:Y:S02]  /*2b80*/  LOP3.LUT P0, RZ, R26.reuse, 0x1, RZ, 0xc0, !PT ;  /* 0x000000011aff7812 */ /* 0x040fe4000780c0ff */
[----:B------:R-:W-:-:S04]  /*2b90*/  LOP3.LUT P2, RZ, R26, 0x2, RZ, 0xc0, !PT ;  /* 0x000000021aff7812 */ /* 0x000fc8000784c0ff */
[----:B------:R-:W-:Y:S02]  /*2ba0*/  PLOP3.LUT P0, PT, P0, P1, P2, 0xe0, 0x0 ;  /* 0x000000000000781c */ /* 0x000fe40000703c20 */
[----:B------:R-:W-:Y:S02]  /*2bb0*/  LOP3.LUT P1, RZ, R0, 0x7fffff, RZ, 0xc0, !PT ;  /* 0x007fffff00ff7812 */ /* 0x000fe4000782c0ff */
[----:B------:R-:W-:-:S04]  /*2bc0*/  SEL R3, RZ, 0x1, !P0 ;  /* 0x00000001ff037807 */ /* 0x000fc80004000000 */
[----:B------:R-:W-:-:S04]  /*2bd0*/  IADD3 R3, PT, PT, -R3, RZ, RZ ;  /* 0x000000ff03037210 */ /* 0x000fc80007ffe1ff */
[----:B------:R-:W-:Y:S01]  /*2be0*/  ISETP.GE.AND P0, PT, R3, RZ, PT ;  /* 0x000000ff0300720c */ /* 0x000fe20003f06270 */
[----:B------:R-:W-:-:S05]  /*2bf0*/  VIADD R3, R2, 0xffffff04 ;  /* 0xffffff0402037836 */ /* 0x000fca0000000000 */
[----:B------:R-:W-:-:S07]  /*2c00*/  SHF.R.U32.HI R3, RZ, R3, R24 ;  /* 0x00000003ff037219 */ /* 0x000fce0000011618 */
[----:B------:R-:W-:-:S05]  /*2c10*/  @!P0 IADD3 R3, PT, PT, R3, 0x1, RZ ;  /* 0x0000000103038810 */ /* 0x000fca0007ffe0ff */
[----:B------:R-:W-:-:S05]  /*2c20*/  @!P1 IMAD.SHL.U32 R3, R3, 0x2, RZ ;  /* 0x0000000203039824 */ /* 0x000fca00078e00ff */
[----:B------:R-:W-:Y:S01]  /*2c30*/  LOP3.LUT R3, R3, 0x80000000, R0, 0xf8, !PT ;  /* 0x8000000003037812 */ /* 0x000fe200078ef800 */
[----:B------:R-:W-:Y:S06]  /*2c40*/  BRA `(.L_x_61) ;  /* 0x0000000000047947 */ /* 0x000fec0003800000 */
.L_x_62:
[----:B------:R0:W1:Y:S02]  /*2c50*/  MUFU.RCP R3, R0 ;  /* 0x0000000000037308 */ /* 0x0000640000001000 */
.L_x_61:
[----:B------:R-:W-:Y:S05]  /*2c60*/  BSYNC.RECONVERGENT B2 ;  /* 0x0000000000027941 */ /* 0x000fea0003800200 */
.L_x_59:
[----:B-1----:R-:W-:Y:S01]  /*2c70*/  MOV R23, R3 ;  /* 0x0000000300177202 */ /* 0x002fe20000000f00 */
[----:B------:R-:W-:Y:S02]  /*2c80*/  HFMA2 R3, -RZ, RZ, 0, 0 ;  /* 0x00000000ff037431 */ /* 0x000fe400000001ff */
[----:B------:R-:W-:-:S04]  /*2c90*/  IMAD.MOV.U32 R2, RZ, RZ, R22 ;  /* 0x000000ffff027224 */ /* 0x000fc800078e0016 */
[----:B0-----:R-:W-:Y:S05]  /*2ca0*/  RET.REL.NODEC R2 `(_Z18fa1_forward_kernelPKfS0_S0_Pfiiifii) ;  /* 0xffffffd002d47950 */ /* 0x001fea0003c3ffff */
.L_x_63:
[----:B------:R-:W-:-:S00]  /*2cb0*/  BRA `(.L_x_63) ;  /* 0xfffffffc00fc7947 */ /* 0x000fc0000383ffff */
[----:B------:R-:W-:-:S00]  /*2cc0*/  NOP ;  /* 0x0000000000007918 */ /* 0x000fc00000000000 */
        /* <DEDUP_REMOVED lines=11> */
.L_x_64:


//--------------------- .nv.shared._Z18fa1_forward_kernelPKfS0_S0_Pfiiifii --------------------------
	.section	.nv.shared._Z18fa1_forward_kernelPKfS0_S0_Pfiiifii,"aw",@nobits
	.sectionflags	@""
	.align	16
.nv.shared._Z18fa1_forward_kernelPKfS0_S0_Pfiiifii:
	.zero		1152


//--------------------- .nv.shared.reserved.0     --------------------------
	.section	.nv.shared.reserved.0,"aw",@nobits
	.weak		__nv_reservedSMEM_offset_0_alias
	.size		__nv_reservedSMEM_offset_0_alias, 0, 64
	.other		__nv_reservedSMEM_offset_0_alias,@"STO_CUDA_RESERVED_SHARED STV_DEFAULT"
__nv_reservedSMEM_offset_0_alias:
	.zero		0
	.zero		64


//--------------------- .nv.constant0._Z18fa1_forward_kernelPKfS0_S0_Pfiiifii --------------------------
	.section	.nv.constant0._Z18fa1_forward_kernelPKfS0_S0_Pfiiifii,"a",@progbits
	.sectionflags	@""
	.align	4
.nv.constant0._Z18fa1_forward_kernelPKfS0_S0_Pfiiifii:
	.zero		952


//--------------------- SYMBOLS --------------------------

	.type		.nv.reservedSmem.offset0,@object
	.size		.nv.reservedSmem.offset0,0x4
	.type		.nv.reservedSmem.cap,@object
	.size		.nv.reservedSmem.cap,0x4
